//
// Generated by NVIDIA NVVM Compiler
//
// Compiler Build ID: CL-36424714
// Cuda compilation tools, release 13.0, V13.0.88
// Based on NVVM 20.0.0
//

.version 9.0
.target sm_100
.address_size 64

	// .globl	_Z14bitrev_reorderP6float2S0_im

.visible .entry _Z14bitrev_reorderP6float2S0_im(
	.param .u64 .ptr .align 1 _Z14bitrev_reorderP6float2S0_im_param_0,
	.param .u64 .ptr .align 1 _Z14bitrev_reorderP6float2S0_im_param_1,
	.param .u32 _Z14bitrev_reorderP6float2S0_im_param_2,
	.param .u64 _Z14bitrev_reorderP6float2S0_im_param_3
)
{
	.reg .b32 	%r<9>;
	.reg .b32 	%f<3>;
	.reg .b64 	%rd<9>;

	ld.param.u64 	%rd1, [_Z14bitrev_reorderP6float2S0_im_param_0];
	ld.param.u64 	%rd2, [_Z14bitrev_reorderP6float2S0_im_param_1];
	ld.param.u32 	%r1, [_Z14bitrev_reorderP6float2S0_im_param_2];
	ld.param.u32 	%r2, [_Z14bitrev_reorderP6float2S0_im_param_3];
	cvta.to.global.u64 	%rd3, %rd1;
	cvta.to.global.u64 	%rd4, %rd2;
	mov.u32 	%r3, %ctaid.x;
	mov.u32 	%r4, %tid.x;
	mad.lo.s32 	%r5, %r3, %r2, %r4;
	mul.wide.s32 	%rd5, %r5, 8;
	add.s64 	%rd6, %rd4, %rd5;
	ld.global.nc.v2.f32 	{%f1, %f2}, [%rd6];
	brev.b32 	%r6, %r5;
	sub.s32 	%r7, 32, %r1;
	shr.u32 	%r8, %r6, %r7;
	mul.wide.u32 	%rd7, %r8, 8;
	add.s64 	%rd8, %rd3, %rd7;
	st.global.v2.f32 	[%rd8], {%f1, %f2};
	ret;

}
	// .globl	_Z11inplace_fftP6float2iiim
.visible .entry _Z11inplace_fftP6float2iiim(
	.param .u64 .ptr .align 1 _Z11inplace_fftP6float2iiim_param_0,
	.param .u32 _Z11inplace_fftP6float2iiim_param_1,
	.param .u32 _Z11inplace_fftP6float2iiim_param_2,
	.param .u32 _Z11inplace_fftP6float2iiim_param_3,
	.param .u64 _Z11inplace_fftP6float2iiim_param_4
)
{
	.reg .pred 	%p<2>;
	.reg .b32 	%r<13>;
	.reg .b32 	%f<17>;
	.reg .b64 	%rd<7>;
	.reg .b64 	%fd<5>;

	ld.param.u64 	%rd1, [_Z11inplace_fftP6float2iiim_param_0];
	ld.param.u32 	%r5, [_Z11inplace_fftP6float2iiim_param_1];
	ld.param.u32 	%r4, [_Z11inplace_fftP6float2iiim_param_2];
	ld.param.u32 	%r6, [_Z11inplace_fftP6float2iiim_param_3];
	ld.param.u32 	%r7, [_Z11inplace_fftP6float2iiim_param_4];
	mov.u32 	%r8, %ctaid.x;
	mov.u32 	%r9, %tid.x;
	mad.lo.s32 	%r1, %r8, %r7, %r9;
	add.s32 	%r2, %r1, %r5;
	shr.u32 	%r10, %r4, 31;
	add.s32 	%r11, %r4, %r10;
	shr.s32 	%r3, %r11, 1;
	add.s32 	%r12, %r2, %r3;
	setp.ge.s32 	%p1, %r12, %r6;
	@%p1 bra 	$L__BB1_2;
	cvta.to.global.u64 	%rd2, %rd1;
	cvt.rn.f64.s32 	%fd1, %r1;
	mul.f64 	%fd2, %fd1, 0d401921FB54442D18;
	cvt.rn.f64.s32 	%fd3, %r4;
	div.rn.f64 	%fd4, %fd2, %fd3;
	cvt.rn.f32.f64 	%f1, %fd4;
	cos.approx.f32 	%f2, %f1;
	sin.approx.f32 	%f3, %f1;
	mul.wide.s32 	%rd3, %r2, 8;
	add.s64 	%rd4, %rd2, %rd3;
	ld.global.v2.f32 	{%f4, %f5}, [%rd4];
	mul.wide.s32 	%rd5, %r3, 8;
	add.s64 	%rd6, %rd4, %rd5;
	ld.global.v2.f32 	{%f6, %f7}, [%rd6];
	fma.rn.f32 	%f8, %f2, %f6, %f3;
	add.f32 	%f9, %f7, %f8;
	mul.f32 	%f10, %f2, %f7;
	mul.f32 	%f11, %f3, %f6;
	sub.f32 	%f12, %f10, %f11;
	add.f32 	%f13, %f4, %f9;
	add.f32 	%f14, %f5, %f12;
	st.global.v2.f32 	[%rd4], {%f13, %f14};
	sub.f32 	%f15, %f4, %f9;
	sub.f32 	%f16, %f5, %f12;
	st.global.v2.f32 	[%rd6], {%f15, %f16};
$L__BB1_2:
	ret;

}
	// .globl	_Z17inplace_fft_outerP6float2iim
.visible .entry _Z17inplace_fft_outerP6float2iim(
	.param .u64 .ptr .align 1 _Z17inplace_fft_outerP6float2iim_param_0,
	.param .u32 _Z17inplace_fft_outerP6float2iim_param_1,
	.param .u32 _Z17inplace_fft_outerP6float2iim_param_2,
	.param .u64 _Z17inplace_fft_outerP6float2iim_param_3
)
{
	.reg .pred 	%p<15>;
	.reg .b32 	%r<48>;
	.reg .b32 	%f<113>;
	.reg .b64 	%rd<15>;
	.reg .b64 	%fd<23>;

	ld.param.u64 	%rd6, [_Z17inplace_fft_outerP6float2iim_param_0];
	ld.param.u32 	%r20, [_Z17inplace_fft_outerP6float2iim_param_1];
	ld.param.u32 	%r21, [_Z17inplace_fft_outerP6float2iim_param_2];
	ld.param.u32 	%r22, [_Z17inplace_fft_outerP6float2iim_param_3];
	cvta.to.global.u64 	%rd1, %rd6;
	mov.u32 	%r23, %ctaid.x;
	mov.u32 	%r24, %tid.x;
	mad.lo.s32 	%r25, %r23, %r22, %r24;
	mul.lo.s32 	%r1, %r25, %r20;
	shr.u32 	%r26, %r20, 31;
	add.s32 	%r27, %r20, %r26;
	shr.s32 	%r2, %r27, 1;
	setp.lt.s32 	%p1, %r20, 2;
	@%p1 bra 	$L__BB2_22;
	cvt.rn.f64.u32 	%fd1, %r20;
	add.s32 	%r29, %r2, -1;
	and.b32  	%r3, %r2, 3;
	setp.lt.u32 	%p2, %r29, 3;
	mov.b32 	%r47, 0;
	@%p2 bra 	$L__BB2_12;
	and.b32  	%r47, %r2, 1073741820;
	neg.s32 	%r45, %r47;
	add.s32 	%r42, %r2, %r1;
	mov.b32 	%r44, 1;
	mul.wide.u32 	%rd8, %r2, 8;
	mov.u32 	%r43, %r1;
$L__BB2_3:
	.pragma "nounroll";
	setp.ge.s32 	%p3, %r42, %r21;
	mul.wide.s32 	%rd7, %r43, 8;
	add.s64 	%rd2, %rd1, %rd7;
	add.s64 	%rd3, %rd2, %rd8;
	@%p3 bra 	$L__BB2_5;
	add.s32 	%r31, %r44, -1;
	cvt.rn.f64.u32 	%fd2, %r31;
	mul.f64 	%fd3, %fd2, 0d401921FB54442D18;
	div.rn.f64 	%fd4, %fd3, %fd1;
	cvt.rn.f32.f64 	%f1, %fd4;
	cos.approx.f32 	%f2, %f1;
	sin.approx.f32 	%f3, %f1;
	ld.global.v2.f32 	{%f4, %f5}, [%rd2];
	ld.global.v2.f32 	{%f6, %f7}, [%rd3];
	fma.rn.f32 	%f8, %f2, %f6, %f3;
	add.f32 	%f9, %f7, %f8;
	mul.f32 	%f10, %f2, %f7;
	mul.f32 	%f11, %f3, %f6;
	sub.f32 	%f12, %f10, %f11;
	add.f32 	%f13, %f4, %f9;
	add.f32 	%f14, %f5, %f12;
	st.global.v2.f32 	[%rd2], {%f13, %f14};
	sub.f32 	%f15, %f4, %f9;
	sub.f32 	%f16, %f5, %f12;
	st.global.v2.f32 	[%rd3], {%f15, %f16};
$L__BB2_5:
	add.s32 	%r32, %r42, 1;
	setp.ge.s32 	%p4, %r32, %r21;
	@%p4 bra 	$L__BB2_7;
	cvt.rn.f64.u32 	%fd5, %r44;
	mul.f64 	%fd6, %fd5, 0d401921FB54442D18;
	div.rn.f64 	%fd7, %fd6, %fd1;
	cvt.rn.f32.f64 	%f17, %fd7;
	cos.approx.f32 	%f18, %f17;
	sin.approx.f32 	%f19, %f17;
	ld.global.v2.f32 	{%f20, %f21}, [%rd2+8];
	ld.global.v2.f32 	{%f22, %f23}, [%rd3+8];
	fma.rn.f32 	%f24, %f18, %f22, %f19;
	add.f32 	%f25, %f23, %f24;
	mul.f32 	%f26, %f18, %f23;
	mul.f32 	%f27, %f19, %f22;
	sub.f32 	%f28, %f26, %f27;
	add.f32 	%f29, %f20, %f25;
	add.f32 	%f30, %f21, %f28;
	st.global.v2.f32 	[%rd2+8], {%f29, %f30};
	sub.f32 	%f31, %f20, %f25;
	sub.f32 	%f32, %f21, %f28;
	st.global.v2.f32 	[%rd3+8], {%f31, %f32};
$L__BB2_7:
	add.s32 	%r33, %r42, 2;
	setp.ge.s32 	%p5, %r33, %r21;
	@%p5 bra 	$L__BB2_9;
	add.s32 	%r34, %r44, 1;
	cvt.rn.f64.u32 	%fd8, %r34;
	mul.f64 	%fd9, %fd8, 0d401921FB54442D18;
	div.rn.f64 	%fd10, %fd9, %fd1;
	cvt.rn.f32.f64 	%f33, %fd10;
	cos.approx.f32 	%f34, %f33;
	sin.approx.f32 	%f35, %f33;
	ld.global.v2.f32 	{%f36, %f37}, [%rd2+16];
	ld.global.v2.f32 	{%f38, %f39}, [%rd3+16];
	fma.rn.f32 	%f40, %f34, %f38, %f35;
	add.f32 	%f41, %f39, %f40;
	mul.f32 	%f42, %f34, %f39;
	mul.f32 	%f43, %f35, %f38;
	sub.f32 	%f44, %f42, %f43;
	add.f32 	%f45, %f36, %f41;
	add.f32 	%f46, %f37, %f44;
	st.global.v2.f32 	[%rd2+16], {%f45, %f46};
	sub.f32 	%f47, %f36, %f41;
	sub.f32 	%f48, %f37, %f44;
	st.global.v2.f32 	[%rd3+16], {%f47, %f48};
$L__BB2_9:
	add.s32 	%r35, %r42, 3;
	setp.ge.s32 	%p6, %r35, %r21;
	@%p6 bra 	$L__BB2_11;
	add.s32 	%r36, %r44, 2;
	cvt.rn.f64.u32 	%fd11, %r36;
	mul.f64 	%fd12, %fd11, 0d401921FB54442D18;
	div.rn.f64 	%fd13, %fd12, %fd1;
	cvt.rn.f32.f64 	%f49, %fd13;
	cos.approx.f32 	%f50, %f49;
	sin.approx.f32 	%f51, %f49;
	ld.global.v2.f32 	{%f52, %f53}, [%rd2+24];
	ld.global.v2.f32 	{%f54, %f55}, [%rd3+24];
	fma.rn.f32 	%f56, %f50, %f54, %f51;
	add.f32 	%f57, %f55, %f56;
	mul.f32 	%f58, %f50, %f55;
	mul.f32 	%f59, %f51, %f54;
	sub.f32 	%f60, %f58, %f59;
	add.f32 	%f61, %f52, %f57;
	add.f32 	%f62, %f53, %f60;
	st.global.v2.f32 	[%rd2+24], {%f61, %f62};
	sub.f32 	%f63, %f52, %f57;
	sub.f32 	%f64, %f53, %f60;
	st.global.v2.f32 	[%rd3+24], {%f63, %f64};
$L__BB2_11:
	add.s32 	%r45, %r45, 4;
	add.s32 	%r44, %r44, 4;
	add.s32 	%r43, %r43, 4;
	add.s32 	%r42, %r42, 4;
	setp.ne.s32 	%p7, %r45, 0;
	@%p7 bra 	$L__BB2_3;
$L__BB2_12:
	setp.eq.s32 	%p8, %r3, 0;
	@%p8 bra 	$L__BB2_22;
	setp.eq.s32 	%p9, %r3, 1;
	@%p9 bra 	$L__BB2_19;
	add.s32 	%r37, %r47, %r1;
	add.s32 	%r16, %r37, %r2;
	setp.ge.s32 	%p10, %r16, %r21;
	mul.wide.s32 	%rd9, %r37, 8;
	add.s64 	%rd4, %rd1, %rd9;
	mul.wide.u32 	%rd10, %r2, 8;
	add.s64 	%rd5, %rd4, %rd10;
	@%p10 bra 	$L__BB2_16;
	cvt.rn.f64.u32 	%fd14, %r47;
	mul.f64 	%fd15, %fd14, 0d401921FB54442D18;
	div.rn.f64 	%fd16, %fd15, %fd1;
	cvt.rn.f32.f64 	%f65, %fd16;
	cos.approx.f32 	%f66, %f65;
	sin.approx.f32 	%f67, %f65;
	ld.global.v2.f32 	{%f68, %f69}, [%rd4];
	ld.global.v2.f32 	{%f70, %f71}, [%rd5];
	fma.rn.f32 	%f72, %f66, %f70, %f67;
	add.f32 	%f73, %f71, %f72;
	mul.f32 	%f74, %f66, %f71;
	mul.f32 	%f75, %f67, %f70;
	sub.f32 	%f76, %f74, %f75;
	add.f32 	%f77, %f68, %f73;
	add.f32 	%f78, %f69, %f76;
	st.global.v2.f32 	[%rd4], {%f77, %f78};
	sub.f32 	%f79, %f68, %f73;
	sub.f32 	%f80, %f69, %f76;
	st.global.v2.f32 	[%rd5], {%f79, %f80};
$L__BB2_16:
	add.s32 	%r38, %r16, 1;
	setp.ge.s32 	%p11, %r38, %r21;
	@%p11 bra 	$L__BB2_18;
	add.s32 	%r39, %r47, 1;
	cvt.rn.f64.u32 	%fd17, %r39;
	mul.f64 	%fd18, %fd17, 0d401921FB54442D18;
	div.rn.f64 	%fd19, %fd18, %fd1;
	cvt.rn.f32.f64 	%f81, %fd19;
	cos.approx.f32 	%f82, %f81;
	sin.approx.f32 	%f83, %f81;
	ld.global.v2.f32 	{%f84, %f85}, [%rd4+8];
	ld.global.v2.f32 	{%f86, %f87}, [%rd5+8];
	fma.rn.f32 	%f88, %f82, %f86, %f83;
	add.f32 	%f89, %f87, %f88;
	mul.f32 	%f90, %f82, %f87;
	mul.f32 	%f91, %f83, %f86;
	sub.f32 	%f92, %f90, %f91;
	add.f32 	%f93, %f84, %f89;
	add.f32 	%f94, %f85, %f92;
	st.global.v2.f32 	[%rd4+8], {%f93, %f94};
	sub.f32 	%f95, %f84, %f89;
	sub.f32 	%f96, %f85, %f92;
	st.global.v2.f32 	[%rd5+8], {%f95, %f96};
$L__BB2_18:
	add.s32 	%r47, %r47, 2;
$L__BB2_19:
	and.b32  	%r40, %r2, 1;
	setp.eq.b32 	%p12, %r40, 1;
	not.pred 	%p13, %p12;
	@%p13 bra 	$L__BB2_22;
	add.s32 	%r19, %r47, %r1;
	add.s32 	%r41, %r19, %r2;
	setp.ge.s32 	%p14, %r41, %r21;
	@%p14 bra 	$L__BB2_22;
	cvt.rn.f64.u32 	%fd20, %r47;
	mul.f64 	%fd21, %fd20, 0d401921FB54442D18;
	div.rn.f64 	%fd22, %fd21, %fd1;
	cvt.rn.f32.f64 	%f97, %fd22;
	cos.approx.f32 	%f98, %f97;
	sin.approx.f32 	%f99, %f97;
	mul.wide.s32 	%rd11, %r19, 8;
	add.s64 	%rd12, %rd1, %rd11;
	ld.global.v2.f32 	{%f100, %f101}, [%rd12];
	mul.wide.u32 	%rd13, %r2, 8;
	add.s64 	%rd14, %rd12, %rd13;
	ld.global.v2.f32 	{%f102, %f103}, [%rd14];
	fma.rn.f32 	%f104, %f98, %f102, %f99;
	add.f32 	%f105, %f103, %f104;
	mul.f32 	%f106, %f98, %f103;
	mul.f32 	%f107, %f99, %f102;
	sub.f32 	%f108, %f106, %f107;
	add.f32 	%f109, %f100, %f105;
	add.f32 	%f110, %f101, %f108;
	st.global.v2.f32 	[%rd12], {%f109, %f110};
	sub.f32 	%f111, %f100, %f105;
	sub.f32 	%f112, %f101, %f108;
	st.global.v2.f32 	[%rd14], {%f111, %f112};
$L__BB2_22:
	ret;

}


// ===== COMPILED SASS (sm_100) =====

	.target	sm_100

	.elftype	@"ET_EXEC"


//--------------------- .note.nv.tkinfo           --------------------------
	.section	.note.nv.tkinfo,"",@"SHT_NOTE"
	.sectionflags	@"SHF_NOTE_NV_TKINFO"
	.tkinfo
        /*0018*/ 	.word	0x00000002
        /*0030*/ 	.string	""
        /*0030*/ 	.string	"ptxas"
        /*0030*/ 	.string	"Cuda compilation tools, release 13.0, V13.0.88"
        /*0030*/ 	.string	"Build cuda_13.0.r13.0/compiler.36424714_0"
        /*0030*/ 	.string	"-arch sm_100 -m 64 "



//--------------------- .note.nv.cuinfo           --------------------------
	.section	.note.nv.cuinfo,"",@"SHT_NOTE"
	.sectionflags	@"SHF_NOTE_NV_CUINFO"
        /*0018*/ 	.short	0x0002
        /*001a*/ 	.short	0x0064
        /*001c*/ 	.short	0x0082
	.zero		2


//--------------------- .nv.info                  --------------------------
	.section	.nv.info,"",@"SHT_CUDA_INFO"
	.align	4


	//----- nvinfo : EIATTR_REGCOUNT
	.align		4
        /*0000*/ 	.byte	0x04, 0x2f
        /*0002*/ 	.short	(.L_1 - .L_0)
	.align		4
.L_0:
        /*0004*/ 	.word	index@(_Z14bitrev_reorderP6float2S0_im)
        /*0008*/ 	.word	0x0000000c


	//----- nvinfo : EIATTR_FRAME_SIZE
	.align		4
.L_1:
        /*000c*/ 	.byte	0x04, 0x11
        /*000e*/ 	.short	(.L_3 - .L_2)
	.align		4
.L_2:
        /*0010*/ 	.word	index@(_Z14bitrev_reorderP6float2S0_im)
        /*0014*/ 	.word	0x00000000


	//----- nvinfo : EIATTR_REGCOUNT
	.align		4
.L_3:
        /*0018*/ 	.byte	0x04, 0x2f
        /*001a*/ 	.short	(.L_5 - .L_4)
	.align		4
.L_4:
        /*001c*/ 	.word	index@(_Z11inplace_fftP6float2iiim)
        /*0020*/ 	.word	0x0000001a


	//----- nvinfo : EIATTR_FRAME_SIZE
	.align		4
.L_5:
        /*0024*/ 	.byte	0x04, 0x11
        /*0026*/ 	.short	(.L_7 - .L_6)
	.align		4
.L_6:
        /*0028*/ 	.word	index@($__internal_1_$__cuda_sm20_div_rn_f64_full)
        /*002c*/ 	.word	0x00000000


	//----- nvinfo : EIATTR_FRAME_SIZE
	.align		4
.L_7:
        /*0030*/ 	.byte	0x04, 0x11
        /*0032*/ 	.short	(.L_9 - .L_8)
	.align		4
.L_8:
        /*0034*/ 	.word	index@(_Z11inplace_fftP6float2iiim)
        /*0038*/ 	.word	0x00000000


	//----- nvinfo : EIATTR_REGCOUNT
	.align		4
.L_9:
        /*003c*/ 	.byte	0x04, 0x2f
        /*003e*/ 	.short	(.L_11 - .L_10)
	.align		4
.L_10:
        /*0040*/ 	.word	index@(_Z17inplace_fft_outerP6float2iim)
        /*0044*/ 	.word	0x00000025


	//----- nvinfo : EIATTR_FRAME_SIZE
	.align		4
.L_11:
        /*0048*/ 	.byte	0x04, 0x11
        /*004a*/ 	.short	(.L_13 - .L_12)
	.align		4
.L_12:
        /*004c*/ 	.word	index@($__internal_0_$__cuda_sm20_div_rn_f64_full)
        /*0050*/ 	.word	0x00000000


	//----- nvinfo : EIATTR_FRAME_SIZE
	.align		4
.L_13:
        /*0054*/ 	.byte	0x04, 0x11
        /*0056*/ 	.short	(.L_15 - .L_14)
	.align		4
.L_14:
        /*0058*/ 	.word	index@(_Z17inplace_fft_outerP6float2iim)
        /*005c*/ 	.word	0x00000000


	//----- nvinfo : EIATTR_MIN_STACK_SIZE
	.align		4
.L_15:
        /*0060*/ 	.byte	0x04, 0x12
        /*0062*/ 	.short	(.L_17 - .L_16)
	.align		4
.L_16:
        /*0064*/ 	.word	index@(_Z17inplace_fft_outerP6float2iim)
        /*0068*/ 	.word	0x00000000


	//----- nvinfo : EIATTR_MIN_STACK_SIZE
	.align		4
.L_17:
        /*006c*/ 	.byte	0x04, 0x12
        /*006e*/ 	.short	(.L_19 - .L_18)
	.align		4
.L_18:
        /*0070*/ 	.word	index@(_Z11inplace_fftP6float2iiim)
        /*0074*/ 	.word	0x00000000


	//----- nvinfo : EIATTR_MIN_STACK_SIZE
	.align		4
.L_19:
        /*0078*/ 	.byte	0x04, 0x12
        /*007a*/ 	.short	(.L_21 - .L_20)
	.align		4
.L_20:
        /*007c*/ 	.word	index@(_Z14bitrev_reorderP6float2S0_im)
        /*0080*/ 	.word	0x00000000
.L_21:


//--------------------- .nv.compat                --------------------------
	.section	.nv.compat,"",@"SHT_CUDA_COMPAT_INFO"
	.align	4
        /*0000*/ 	.byte	0x02, 0x09, 0x00, 0x00, 0x02, 0x02, 0x01, 0x00, 0x02, 0x05, 0x05, 0x00, 0x03, 0x07, 0x01, 0x01
        /*0010*/ 	.byte	0x02, 0x03, 0x00, 0x00, 0x02, 0x06, 0x01, 0x00, 0x04, 0x0b, 0x08, 0x00, 0x01, 0x00, 0x00, 0x00
        /*0020*/ 	.byte	0x00, 0x00, 0x00, 0x00


//--------------------- .nv.info._Z17inplace_fft_outerP6float2iim --------------------------
	.section	.nv.info._Z17inplace_fft_outerP6float2iim,"",@"SHT_CUDA_INFO"
	.sectionflags	@""
	.align	4


	//----- nvinfo : EIATTR_CUDA_API_VERSION
	.align		4
        /*0000*/ 	.byte	0x04, 0x37
        /*0002*/ 	.short	(.L_23 - .L_22)
.L_22:
        /*0004*/ 	.word	0x00000082


	//----- nvinfo : EIATTR_KPARAM_INFO
	.align		4
.L_23:
        /*0008*/ 	.byte	0x04, 0x17
        /*000a*/ 	.short	(.L_25 - .L_24)
.L_24:
        /*000c*/ 	.word	0x00000000
        /*0010*/ 	.short	0x0003
        /*0012*/ 	.short	0x0010
        /*0014*/ 	.byte	0x00, 0xf0, 0x21, 0x00


	//----- nvinfo : EIATTR_KPARAM_INFO
	.align		4
.L_25:
        /*0018*/ 	.byte	0x04, 0x17
        /*001a*/ 	.short	(.L_27 - .L_26)
.L_26:
        /*001c*/ 	.word	0x00000000
        /*0020*/ 	.short	0x0002
        /*0022*/ 	.short	0x000c
        /*0024*/ 	.byte	0x00, 0xf0, 0x11, 0x00


	//----- nvinfo : EIATTR_KPARAM_INFO
	.align		4
.L_27:
        /*0028*/ 	.byte	0x04, 0x17
        /*002a*/ 	.short	(.L_29 - .L_28)
.L_28:
        /*002c*/ 	.word	0x00000000
        /*0030*/ 	.short	0x0001
        /*0032*/ 	.short	0x0008
        /*0034*/ 	.byte	0x00, 0xf0, 0x11, 0x00


	//----- nvinfo : EIATTR_KPARAM_INFO
	.align		4
.L_29:
        /*0038*/ 	.byte	0x04, 0x17
        /*003a*/ 	.short	(.L_31 - .L_30)
.L_30:
        /*003c*/ 	.word	0x00000000
        /*0040*/ 	.short	0x0000
        /*0042*/ 	.short	0x0000
        /*0044*/ 	.byte	0x00, 0xf5, 0x21, 0x00


	//----- nvinfo : EIATTR_SPARSE_MMA_MASK
	.align		4
.L_31:
        /*0048*/ 	.byte	0x03, 0x50
        /*004a*/ 	.short	0x0000


	//----- nvinfo : EIATTR_MAXREG_COUNT
	.align		4
        /*004c*/ 	.byte	0x03, 0x1b
        /*004e*/ 	.short	0x00ff


	//----- nvinfo : EIATTR_MERCURY_ISA_VERSION
	.align		4
        /*0050*/ 	.byte	0x03, 0x5f
        /*0052*/ 	.short	0x0101


	//----- nvinfo : EIATTR_VRC_CTA_INIT_COUNT
	.align		4
        /*0054*/ 	.byte	0x02, 0x4a
	.zero		1
	.zero		1


	//----- nvinfo : EIATTR_EXIT_INSTR_OFFSETS
	.align		4
        /*0058*/ 	.byte	0x04, 0x1c
        /*005a*/ 	.short	(.L_33 - .L_32)


	//   ....[0]....
.L_32:
        /*005c*/ 	.word	0x00000060


	//   ....[1]....
        /*0060*/ 	.word	0x00000d80


	//   ....[2]....
        /*0064*/ 	.word	0x000013f0


	//   ....[3]....
        /*0068*/ 	.word	0x00001440


	//   ....[4]....
        /*006c*/ 	.word	0x00001700


	//----- nvinfo : EIATTR_CRS_STACK_SIZE
	.align		4
.L_33:
        /*0070*/ 	.byte	0x04, 0x1e
        /*0072*/ 	.short	(.L_35 - .L_34)
.L_34:
        /*0074*/ 	.word	0x00000000


	//----- nvinfo : EIATTR_CBANK_PARAM_SIZE
	.align		4
.L_35:
        /*0078*/ 	.byte	0x03, 0x19
        /*007a*/ 	.short	0x0018


	//----- nvinfo : EIATTR_PARAM_CBANK
	.align		4
        /*007c*/ 	.byte	0x04, 0x0a
        /*007e*/ 	.short	(.L_37 - .L_36)
	.align		4
.L_36:
        /*0080*/ 	.word	index@(.nv.constant0._Z17inplace_fft_outerP6float2iim)
        /*0084*/ 	.short	0x0380
        /*0086*/ 	.short	0x0018


	//----- nvinfo : EIATTR_SW_WAR
	.align		4
.L_37:
        /*0088*/ 	.byte	0x04, 0x36
        /*008a*/ 	.short	(.L_39 - .L_38)
.L_38:
        /*008c*/ 	.word	0x00000008
.L_39:


//--------------------- .nv.info._Z11inplace_fftP6float2iiim --------------------------
	.section	.nv.info._Z11inplace_fftP6float2iiim,"",@"SHT_CUDA_INFO"
	.sectionflags	@""
	.align	4


	//----- nvinfo : EIATTR_CUDA_API_VERSION
	.align		4
        /*0000*/ 	.byte	0x04, 0x37
        /*0002*/ 	.short	(.L_41 - .L_40)
.L_40:
        /*0004*/ 	.word	0x00000082


	//----- nvinfo : EIATTR_KPARAM_INFO
	.align		4
.L_41:
        /*0008*/ 	.byte	0x04, 0x17
        /*000a*/ 	.short	(.L_43 - .L_42)
.L_42:
        /*000c*/ 	.word	0x00000000
        /*0010*/ 	.short	0x0004
        /*0012*/ 	.short	0x0018
        /*0014*/ 	.byte	0x00, 0xf0, 0x21, 0x00


	//----- nvinfo : EIATTR_KPARAM_INFO
	.align		4
.L_43:
        /*0018*/ 	.byte	0x04, 0x17
        /*001a*/ 	.short	(.L_45 - .L_44)
.L_44:
        /*001c*/ 	.word	0x00000000
        /*0020*/ 	.short	0x0003
        /*0022*/ 	.short	0x0010
        /*0024*/ 	.byte	0x00, 0xf0, 0x11, 0x00


	//----- nvinfo : EIATTR_KPARAM_INFO
	.align		4
.L_45:
        /*0028*/ 	.byte	0x04, 0x17
        /*002a*/ 	.short	(.L_47 - .L_46)
.L_46:
        /*002c*/ 	.word	0x00000000
        /*0030*/ 	.short	0x0002
        /*0032*/ 	.short	0x000c
        /*0034*/ 	.byte	0x00, 0xf0, 0x11, 0x00


	//----- nvinfo : EIATTR_KPARAM_INFO
	.align		4
.L_47:
        /*0038*/ 	.byte	0x04, 0x17
        /*003a*/ 	.short	(.L_49 - .L_48)
.L_48:
        /*003c*/ 	.word	0x00000000
        /*0040*/ 	.short	0x0001
        /*0042*/ 	.short	0x0008
        /*0044*/ 	.byte	0x00, 0xf0, 0x11, 0x00


	//----- nvinfo : EIATTR_KPARAM_INFO
	.align		4
.L_49:
        /*0048*/ 	.byte	0x04, 0x17
        /*004a*/ 	.short	(.L_51 - .L_50)
.L_50:
        /*004c*/ 	.word	0x00000000
        /*0050*/ 	.short	0x0000
        /*0052*/ 	.short	0x0000
        /*0054*/ 	.byte	0x00, 0xf5, 0x21, 0x00


	//----- nvinfo : EIATTR_SPARSE_MMA_MASK
	.align		4
.L_51:
        /*0058*/ 	.byte	0x03, 0x50
        /*005a*/ 	.short	0x0000


	//----- nvinfo : EIATTR_MAXREG_COUNT
	.align		4
        /*005c*/ 	.byte	0x03, 0x1b
        /*005e*/ 	.short	0x00ff


	//----- nvinfo : EIATTR_MERCURY_ISA_VERSION
	.align		4
        /*0060*/ 	.byte	0x03, 0x5f
        /*0062*/ 	.short	0x0101


	//----- nvinfo : EIATTR_VRC_CTA_INIT_COUNT
	.align		4
        /*0064*/ 	.byte	0x02, 0x4a
	.zero		1
	.zero		1


	//----- nvinfo : EIATTR_EXIT_INSTR_OFFSETS
	.align		4
        /*0068*/ 	.byte	0x04, 0x1c
        /*006a*/ 	.short	(.L_53 - .L_52)


	//   ....[0]....
.L_52:
        /*006c*/ 	.word	0x000000c0


	//   ....[1]....
        /*0070*/ 	.word	0x000003a0


	//----- nvinfo : EIATTR_CRS_STACK_SIZE
	.align		4
.L_53:
        /*0074*/ 	.byte	0x04, 0x1e
        /*0076*/ 	.short	(.L_55 - .L_54)
.L_54:
        /*0078*/ 	.word	0x00000000


	//----- nvinfo : EIATTR_CBANK_PARAM_SIZE
	.align		4
.L_55:
        /*007c*/ 	.byte	0x03, 0x19
        /*007e*/ 	.short	0x0020


	//----- nvinfo : EIATTR_PARAM_CBANK
	.align		4
        /*0080*/ 	.byte	0x04, 0x0a
        /*0082*/ 	.short	(.L_57 - .L_56)
	.align		4
.L_56:
        /*0084*/ 	.word	index@(.nv.constant0._Z11inplace_fftP6float2iiim)
        /*0088*/ 	.short	0x0380
        /*008a*/ 	.short	0x0020


	//----- nvinfo : EIATTR_SW_WAR
	.align		4
.L_57:
        /*008c*/ 	.byte	0x04, 0x36
        /*008e*/ 	.short	(.L_59 - .L_58)
.L_58:
        /*0090*/ 	.word	0x00000008
.L_59:


//--------------------- .nv.info._Z14bitrev_reorderP6float2S0_im --------------------------
	.section	.nv.info._Z14bitrev_reorderP6float2S0_im,"",@"SHT_CUDA_INFO"
	.sectionflags	@""
	.align	4


	//----- nvinfo : EIATTR_CUDA_API_VERSION
	.align		4
        /*0000*/ 	.byte	0x04, 0x37
        /*0002*/ 	.short	(.L_61 - .L_60)
.L_60:
        /*0004*/ 	.word	0x00000082


	//----- nvinfo : EIATTR_KPARAM_INFO
	.align		4
.L_61:
        /*0008*/ 	.byte	0x04, 0x17
        /*000a*/ 	.short	(.L_63 - .L_62)
.L_62:
        /*000c*/ 	.word	0x00000000
        /*0010*/ 	.short	0x0003
        /*0012*/ 	.short	0x0018
        /*0014*/ 	.byte	0x00, 0xf0, 0x21, 0x00


	//----- nvinfo : EIATTR_KPARAM_INFO
	.align		4
.L_63:
        /*0018*/ 	.byte	0x04, 0x17
        /*001a*/ 	.short	(.L_65 - .L_64)
.L_64:
        /*001c*/ 	.word	0x00000000
        /*0020*/ 	.short	0x0002
        /*0022*/ 	.short	0x0010
        /*0024*/ 	.byte	0x00, 0xf0, 0x11, 0x00


	//----- nvinfo : EIATTR_KPARAM_INFO
	.align		4
.L_65:
        /*0028*/ 	.byte	0x04, 0x17
        /*002a*/ 	.short	(.L_67 - .L_66)
.L_66:
        /*002c*/ 	.word	0x00000000
        /*0030*/ 	.short	0x0001
        /*0032*/ 	.short	0x0008
        /*0034*/ 	.byte	0x00, 0xf5, 0x21, 0x00


	//----- nvinfo : EIATTR_KPARAM_INFO
	.align		4
.L_67:
        /*0038*/ 	.byte	0x04, 0x17
        /*003a*/ 	.short	(.L_69 - .L_68)
.L_68:
        /*003c*/ 	.word	0x00000000
        /*0040*/ 	.short	0x0000
        /*0042*/ 	.short	0x0000
        /*0044*/ 	.byte	0x00, 0xf5, 0x21, 0x00


	//----- nvinfo : EIATTR_SPARSE_MMA_MASK
	.align		4
.L_69:
        /*0048*/ 	.byte	0x03, 0x50
        /*004a*/ 	.short	0x0000


	//----- nvinfo : EIATTR_MAXREG_COUNT
	.align		4
        /*004c*/ 	.byte	0x03, 0x1b
        /*004e*/ 	.short	0x00ff


	//----- nvinfo : EIATTR_MERCURY_ISA_VERSION
	.align		4
        /*0050*/ 	.byte	0x03, 0x5f
        /*0052*/ 	.short	0x0101


	//----- nvinfo : EIATTR_VRC_CTA_INIT_COUNT
	.align		4
        /*0054*/ 	.byte	0x02, 0x4a
	.zero		1
	.zero		1


	//----- nvinfo : EIATTR_EXIT_INSTR_OFFSETS
	.align		4
        /*0058*/ 	.byte	0x04, 0x1c
        /*005a*/ 	.short	(.L_71 - .L_70)


	//   ....[0]....
.L_70:
        /*005c*/ 	.word	0x00000100


	//----- nvinfo : EIATTR_CBANK_PARAM_SIZE
	.align		4
.L_71:
        /*0060*/ 	.byte	0x03, 0x19
        /*0062*/ 	.short	0x0020


	//----- nvinfo : EIATTR_PARAM_CBANK
	.align		4
        /*0064*/ 	.byte	0x04, 0x0a
        /*0066*/ 	.short	(.L_73 - .L_72)
	.align		4
.L_72:
        /*0068*/ 	.word	index@(.nv.constant0._Z14bitrev_reorderP6float2S0_im)
        /*006c*/ 	.short	0x0380
        /*006e*/ 	.short	0x0020


	//----- nvinfo : EIATTR_SW_WAR
	.align		4
.L_73:
        /*0070*/ 	.byte	0x04, 0x36
        /*0072*/ 	.short	(.L_75 - .L_74)
.L_74:
        /*0074*/ 	.word	0x00000008
.L_75:


//--------------------- .nv.callgraph             --------------------------
	.section	.nv.callgraph,"",@"SHT_CUDA_CALLGRAPH"
	.align	4
	.sectionentsize	8
	.align		4
        /*0000*/ 	.word	0x00000000
	.align		4
        /*0004*/ 	.word	0xffffffff
	.align		4
        /*0008*/ 	.word	0x00000000
	.align		4
        /*000c*/ 	.word	0xfffffffe
	.align		4
        /*0010*/ 	.word	0x00000000
	.align		4
        /*0014*/ 	.word	0xfffffffd
	.align		4
        /*0018*/ 	.word	0x00000000
	.align		4
        /*001c*/ 	.word	0xfffffffc


//--------------------- .text._Z17inplace_fft_outerP6float2iim --------------------------
	.section	.text._Z17inplace_fft_outerP6float2iim,"ax",@progbits
	.align	128
        .global         _Z17inplace_fft_outerP6float2iim
        .type           _Z17inplace_fft_outerP6float2iim,@function
        .size           _Z17inplace_fft_outerP6float2iim,(.L_x_37 - _Z17inplace_fft_outerP6float2iim)
        .other          _Z17inplace_fft_outerP6float2iim,@"STO_CUDA_ENTRY STV_DEFAULT"
_Z17inplace_fft_outerP6float2iim:
.text._Z17inplace_fft_outerP6float2iim:
[----:B------:R-:W-:Y:S08]  /*0000*/  LDC R1, c[0x0][0x37c] ;  /* 0x0000df00ff017b82 */ /* 0x000ff00000000800 */
[----:B------:R-:W0:Y:S01]  /*0010*/  LDC R6, c[0x0][0x388] ;  /* 0x0000e200ff067b82 */ /* 0x000e220000000800 */
[----:B------:R-:W1:Y:S07]  /*0020*/  S2R R3, SR_TID.X ;  /* 0x0000000000037919 */ /* 0x000e6e0000002100 */
[----:B------:R-:W2:Y:S08]  /*0030*/  LDC R0, c[0x0][0x390] ;  /* 0x0000e400ff007b82 */ /* 0x000eb00000000800 */
[----:B------:R-:W3:Y:S01]  /*0040*/  S2UR UR4, SR_CTAID.X ;  /* 0x00000000000479c3 */ /* 0x000ee20000002500 */
[----:B0-----:R-:W-:-:S13]  /*0050*/  ISETP.GE.AND P0, PT, R6, 0x2, PT ;  /* 0x000000020600780c */ /* 0x001fda0003f06270 */
[----:B-123--:R-:W-:Y:S05]  /*0060*/  @!P0 EXIT ;  /* 0x000000000000894d */ /* 0x00efea0003800000 */
[-C--:B------:R-:W-:Y:S01]  /*0070*/  LEA.HI R2, R6, R6.reuse, RZ, 0x1 ;  /* 0x0000000606027211 */ /* 0x080fe200078f08ff */
[----:B------:R0:W1:Y:S01]  /*0080*/  I2F.F64.U32 R10, R6 ;  /* 0x00000006000a7312 */ /* 0x0000620000201800 */
[----:B------:R-:W-:Y:S01]  /*0090*/  IMAD R3, R0, UR4, R3 ;  /* 0x0000000400037c24 */ /* 0x000fe2000f8e0203 */
[----:B------:R-:W2:Y:S01]  /*00a0*/  LDCU.64 UR6, c[0x0][0x358] ;  /* 0x00006b00ff0677ac */ /* 0x000ea20008000a00 */
[----:B------:R-:W-:Y:S02]  /*00b0*/  SHF.R.S32.HI R2, RZ, 0x1, R2 ;  /* 0x00000001ff027819 */ /* 0x000fe40000011402 */
[----:B------:R-:W-:Y:S02]  /*00c0*/  IMAD R3, R3, R6, RZ ;  /* 0x0000000603037224 */ /* 0x000fe400078e02ff */
[C---:B------:R-:W-:Y:S01]  /*00d0*/  LOP3.LUT R5, R2.reuse, 0x3, RZ, 0xc0, !PT ;  /* 0x0000000302057812 */ /* 0x040fe200078ec0ff */
[----:B------:R-:W-:-:S05]  /*00e0*/  VIADD R4, R2, 0xffffffff ;  /* 0xffffffff02047836 */ /* 0x000fca0000000000 */
[----:B------:R-:W-:Y:S01]  /*00f0*/  ISETP.GE.U32.AND P0, PT, R4, 0x3, PT ;  /* 0x000000030400780c */ /* 0x000fe20003f06070 */
[----:B------:R-:W-:-:S12]  /*0100*/  IMAD.MOV.U32 R4, RZ, RZ, RZ ;  /* 0x000000ffff047224 */ /* 0x000fd800078e00ff */
[----:B012---:R-:W-:Y:S05]  /*0110*/  @!P0 BRA `(.L_x_0) ;  /* 0x0000000c00148947 */ /* 0x007fea0003800000 */
[----:B------:R-:W0:Y:S01]  /*0120*/  LDC.64 R8, c[0x0][0x380] ;  /* 0x0000e000ff087b82 */ /* 0x000e220000000a00 */
[----:B------:R-:W-:Y:S01]  /*0130*/  LOP3.LUT R4, R2, 0x3ffffffc, RZ, 0xc0, !PT ;  /* 0x3ffffffc02047812 */ /* 0x000fe200078ec0ff */
[----:B------:R-:W-:Y:S01]  /*0140*/  IMAD.MOV.U32 R7, RZ, RZ, R3 ;  /* 0x000000ffff077224 */ /* 0x000fe200078e0003 */
[----:B------:R-:W-:Y:S01]  /*0150*/  IADD3 R6, PT, PT, R3, R2, RZ ;  /* 0x0000000203067210 */ /* 0x000fe20007ffe0ff */
[----:B------:R-:W1:Y:S01]  /*0160*/  LDCU UR8, c[0x0][0x38c] ;  /* 0x00007180ff0877ac */ /* 0x000e620008000800 */
[----:B------:R-:W-:Y:S01]  /*0170*/  IADD3 R30, PT, PT, -R4, RZ, RZ ;  /* 0x000000ff041e7210 */ /* 0x000fe20007ffe1ff */
[----:B------:R-:W-:-:S06]  /*0180*/  UMOV UR4, 0x1 ;  /* 0x0000000100047882 */ /* 0x000fcc0000000000 */
.L_x_13:
[----:B-1----:R-:W-:Y:S01]  /*0190*/  ISETP.GE.AND P0, PT, R6, UR8, PT ;  /* 0x0000000806007c0c */ /* 0x002fe2000bf06270 */
[----:B0-23--:R-:W-:Y:S01]  /*01a0*/  IMAD.WIDE R12, R7, 0x8, R8 ;  /* 0x00000008070c7825 */ /* 0x00dfe200078e0208 */
[----:B------:R-:W-:Y:S03]  /*01b0*/  BSSY.RECONVERGENT B0, `(.L_x_1) ;  /* 0x000002e000007945 */ /* 0x000fe60003800200 */
[----:B------:R-:W-:Y:S02]  /*01c0*/  VIADD R30, R30, 0x4 ;  /* 0x000000041e1e7836 */ /* 0x000fe40000000000 */
[----:B------:R-:W-:-:S03]  /*01d0*/  IMAD.WIDE.U32 R14, R2, 0x8, R12 ;  /* 0x00000008020e7825 */ /* 0x000fc600078e000c */
[----:B------:R-:W-:-:S03]  /*01e0*/  ISETP.NE.AND P1, PT, R30, RZ, PT ;  /* 0x000000ff1e00720c */ /* 0x000fc60003f25270 */
[----:B------:R-:W-:Y:S10]  /*01f0*/  @P0 BRA `(.L_x_2) ;  /* 0x0000000000a40947 */ /* 0x000ff40003800000 */
[----:B------:R-:W0:Y:S01]  /*0200*/  MUFU.RCP64H R17, R11 ;  /* 0x0000000b00117308 */ /* 0x000e220000001800 */
[----:B------:R-:W-:Y:S01]  /*0210*/  HFMA2 R16, -RZ, RZ, 0, 5.9604644775390625e-08 ;  /* 0x00000001ff107431 */ /* 0x000fe200000001ff */
[----:B------:R-:W-:Y:S01]  /*0220*/  UIADD3 UR5, UPT, UPT, UR4, -0x1, URZ ;  /* 0xffffffff04057890 */ /* 0x000fe2000fffe0ff */
[----:B------:R-:W-:Y:S01]  /*0230*/  UMOV UR10, 0x54442d18 ;  /* 0x54442d18000a7882 */ /* 0x000fe20000000000 */
[----:B------:R-:W-:-:S07]  /*0240*/  UMOV UR11, 0x401921fb ;  /* 0x401921fb000b7882 */ /* 0x000fce0000000000 */
[----:B------:R-:W1:Y:S01]  /*0250*/  I2F.F64.U32 R20, UR5 ;  /* 0x0000000500147d12 */ /* 0x000e620008201800 */
[----:B0-----:R-:W-:-:S08]  /*0260*/  DFMA R18, -R10, R16, 1 ;  /* 0x3ff000000a12742b */ /* 0x001fd00000000110 */
[----:B------:R-:W-:Y:S02]  /*0270*/  DFMA R18, R18, R18, R18 ;  /* 0x000000121212722b */ /* 0x000fe40000000012 */
[----:B-1----:R-:W-:-:S06]  /*0280*/  DMUL R20, R20, UR10 ;  /* 0x0000000a14147c28 */ /* 0x002fcc0008000000 */
[----:B------:R-:W-:-:S04]  /*0290*/  DFMA R18, R16, R18, R16 ;  /* 0x000000121012722b */ /* 0x000fc80000000010 */
[----:B------:R-:W-:-:S04]  /*02a0*/  FSETP.GEU.AND P2, PT, |R21|, 6.5827683646048100446e-37, PT ;  /* 0x036000001500780b */ /* 0x000fc80003f4e200 */
[----:B------:R-:W-:-:S08]  /*02b0*/  DFMA R16, -R10, R18, 1 ;  /* 0x3ff000000a10742b */ /* 0x000fd00000000112 */
[----:B------:R-:W-:-:S08]  /*02c0*/  DFMA R16, R18, R16, R18 ;  /* 0x000000101210722b */ /* 0x000fd00000000012 */
[----:B------:R-:W-:-:S08]  /*02d0*/  DMUL R18, R20, R16 ;  /* 0x0000001014127228 */ /* 0x000fd00000000000 */
[----:B------:R-:W-:-:S08]  /*02e0*/  DFMA R22, -R10, R18, R20 ;  /* 0x000000120a16722b */ /* 0x000fd00000000114 */
[----:B------:R-:W-:-:S10]  /*02f0*/  DFMA R16, R16, R22, R18 ;  /* 0x000000161010722b */ /* 0x000fd40000000012 */
[----:B------:R-:W-:-:S05]  /*0300*/  FFMA R0, RZ, R11, R17 ;  /* 0x0000000bff007223 */ /* 0x000fca0000000011 */
[----:B------:R-:W-:-:S13]  /*0310*/  FSETP.GT.AND P0, PT, |R0|, 1.469367938527859385e-39, PT ;  /* 0x001000000000780b */ /* 0x000fda0003f04200 */
[----:B------:R-:W-:Y:S05]  /*0320*/  @P0 BRA P2, `(.L_x_3) ;  /* 0x0000000000180947 */ /* 0x000fea0001000000 */
[----:B------:R-:W-:Y:S01]  /*0330*/  IMAD.MOV.U32 R18, RZ, RZ, R10 ;  /* 0x000000ffff127224 */ /* 0x000fe200078e000a */
[----:B------:R-:W-:Y:S02]  /*0340*/  MOV R19, R11 ;  /* 0x0000000b00137202 */ /* 0x000fe40000000f00 */
[----:B------:R-:W-:-:S07]  /*0350*/  MOV R0, 0x370 ;  /* 0x0000037000007802 */ /* 0x000fce0000000f00 */
[----:B------:R-:W-:Y:S05]  /*0360*/  CALL.REL.NOINC `($__internal_0_$__cuda_sm20_div_rn_f64_full) ;  /* 0x0000001000e87944 */ /* 0x000fea0003c00000 */
[----:B------:R-:W-:Y:S01]  /*0370*/  IMAD.MOV.U32 R16, RZ, RZ, R26 ;  /* 0x000000ffff107224 */ /* 0x000fe200078e001a */
[----:B------:R-:W-:-:S07]  /*0380*/  MOV R17, R27 ;  /* 0x0000001b00117202 */ /* 0x000fce0000000f00 */
.L_x_3:
[----:B------:R-:W2:Y:S04]  /*0390*/  LDG.E.64 R20, desc[UR6][R14.64] ;  /* 0x000000060e147981 */ /* 0x000ea8000c1e1b00 */
[----:B------:R-:W3:Y:S01]  /*03a0*/  LDG.E.64 R18, desc[UR6][R12.64] ;  /* 0x000000060c127981 */ /* 0x000ee2000c1e1b00 */
[----:B------:R-:W0:Y:S02]  /*03b0*/  F2F.F32.F64 R16, R16 ;  /* 0x0000001000107310 */ /* 0x000e240000301000 */
[----:B0-----:R-:W-:-:S06]  /*03c0*/  FMUL.RZ R24, R16, 0.15915493667125701904 ;  /* 0x3e22f98310187820 */ /* 0x001fcc000040c000 */
[----:B------:R-:W2:Y:S08]  /*03d0*/  MUFU.SIN R23, R24 ;  /* 0x0000001800177308 */ /* 0x000eb00000000400 */
[----:B------:R-:W0:Y:S01]  /*03e0*/  MUFU.COS R0, R24 ;  /* 0x0000001800007308 */ /* 0x000e220000000000 */
[-C--:B--2---:R-:W-:Y:S01]  /*03f0*/  FMUL R22, R23, R20.reuse ;  /* 0x0000001417167220 */ /* 0x084fe20000400000 */
[----:B0-----:R-:W-:-:S03]  /*0400*/  FFMA R20, R0, R20, R23 ;  /* 0x0000001400147223 */ /* 0x001fc60000000017 */
[----:B------:R-:W-:Y:S01]  /*0410*/  FFMA R22, R0, R21, -R22 ;  /* 0x0000001500167223 */ /* 0x000fe20000000816 */
[----:B------:R-:W-:-:S03]  /*0420*/  FADD R21, R21, R20 ;  /* 0x0000001415157221 */ /* 0x000fc60000000000 */
[C-C-:B---3--:R-:W-:Y:S01]  /*0430*/  FADD R23, R19.reuse, R22.reuse ;  /* 0x0000001613177221 */ /* 0x148fe20000000000 */
[----:B------:R-:W-:Y:S01]  /*0440*/  FADD R19, R19, -R22 ;  /* 0x8000001613137221 */ /* 0x000fe20000000000 */
[C-C-:B------:R-:W-:Y:S01]  /*0450*/  FADD R22, R18.reuse, R21.reuse ;  /* 0x0000001512167221 */ /* 0x140fe20000000000 */
[----:B------:R-:W-:-:S04]  /*0460*/  FADD R18, R18, -R21 ;  /* 0x8000001512127221 */ /* 0x000fc80000000000 */
[----:B------:R0:W-:Y:S04]  /*0470*/  STG.E.64 desc[UR6][R12.64], R22 ;  /* 0x000000160c007986 */ /* 0x0001e8000c101b06 */
[----:B------:R0:W-:Y:S02]  /*0480*/  STG.E.64 desc[UR6][R14.64], R18 ;  /* 0x000000120e007986 */ /* 0x0001e4000c101b06 */
.L_x_2:
[----:B------:R-:W-:Y:S05]  /*0490*/  BSYNC.RECONVERGENT B0 ;  /* 0x0000000000007941 */ /* 0x000fea0003800200 */
.L_x_1:
[----:B------:R-:W-:Y:S01]  /*04a0*/  VIADD R0, R6, 0x1 ;  /* 0x0000000106007836 */ /* 0x000fe20000000000 */
[----:B------:R-:W-:Y:S04]  /*04b0*/  BSSY.RECONVERGENT B0, `(.L_x_4) ;  /* 0x000002b000007945 */ /* 0x000fe80003800200 */
[----:B------:R-:W-:-:S13]  /*04c0*/  ISETP.GE.AND P0, PT, R0, UR8, PT ;  /* 0x0000000800007c0c */ /* 0x000fda000bf06270 */
[----:B------:R-:W-:Y:S05]  /*04d0*/  @P0 BRA `(.L_x_5) ;  /* 0x0000000000a00947 */ /* 0x000fea0003800000 */
[----:B------:R-:W0:Y:S01]  /*04e0*/  MUFU.RCP64H R17, R11 ;  /* 0x0000000b00117308 */ /* 0x000e220000001800 */
[----:B------:R-:W-:Y:S01]  /*04f0*/  HFMA2 R16, -RZ, RZ, 0, 5.9604644775390625e-08 ;  /* 0x00000001ff107431 */ /* 0x000fe200000001ff */
[----:B------:R-:W-:Y:S01]  /*0500*/  UMOV UR10, 0x54442d18 ;  /* 0x54442d18000a7882 */ /* 0x000fe20000000000 */
[----:B------:R-:W-:-:S05]  /*0510*/  UMOV UR11, 0x401921fb ;  /* 0x401921fb000b7882 */ /* 0x000fca0000000000 */
[----:B------:R-:W1:Y:S01]  /*0520*/  I2F.F64.U32 R20, UR4 ;  /* 0x0000000400147d12 */ /* 0x000e620008201800 */
[----:B0-----:R-:W-:Y:S02]  /*0530*/  DFMA R18, -R10, R16, 1 ;  /* 0x3ff000000a12742b */ /* 0x001fe40000000110 */
[----:B-1----:R-:W-:-:S06]  /*0540*/  DMUL R20, R20, UR10 ;  /* 0x0000000a14147c28 */ /* 0x002fcc0008000000 */
[----:B------:R-:W-:-:S08]  /*0550*/  DFMA R18, R18, R18, R18 ;  /* 0x000000121212722b */ /* 0x000fd00000000012 */
[----:B------:R-:W-:Y:S01]  /*0560*/  DFMA R18, R16, R18, R16 ;  /* 0x000000121012722b */ /* 0x000fe20000000010 */
[----:B------:R-:W-:-:S07]  /*0570*/  FSETP.GEU.AND P2, PT, |R21|, 6.5827683646048100446e-37, PT ;  /* 0x036000001500780b */ /* 0x000fce0003f4e200 */
        /* <DEDUP_REMOVED lines=14> */
.L_x_6:
        /* <DEDUP_REMOVED lines=16> */
.L_x_5:
[----:B------:R-:W-:Y:S05]  /*0760*/  BSYNC.RECONVERGENT B0 ;  /* 0x0000000000007941 */ /* 0x000fea0003800200 */
.L_x_4:
[----:B------:R-:W-:Y:S01]  /*0770*/  VIADD R0, R6, 0x2 ;  /* 0x0000000206007836 */ /* 0x000fe20000000000 */
[----:B------:R-:W-:Y:S04]  /*0780*/  BSSY.RECONVERGENT B0, `(.L_x_7) ;  /* 0x000002c000007945 */ /* 0x000fe80003800200 */
[----:B------:R-:W-:-:S13]  /*0790*/  ISETP.GE.AND P0, PT, R0, UR8, PT ;  /* 0x0000000800007c0c */ /* 0x000fda000bf06270 */
[----:B------:R-:W-:Y:S05]  /*07a0*/  @P0 BRA `(.L_x_8) ;  /* 0x0000000000a40947 */ /* 0x000fea0003800000 */
[----:B------:R-:W0:Y:S01]  /*07b0*/  MUFU.RCP64H R17, R11 ;  /* 0x0000000b00117308 */ /* 0x000e220000001800 */
[----:B------:R-:W-:Y:S01]  /*07c0*/  HFMA2 R16, -RZ, RZ, 0, 5.9604644775390625e-08 ;  /* 0x00000001ff107431 */ /* 0x000fe200000001ff */
[----:B------:R-:W-:Y:S01]  /*07d0*/  UIADD3 UR5, UPT, UPT, UR4, 0x1, URZ ;  /* 0x0000000104057890 */ /* 0x000fe2000fffe0ff */
[----:B------:R-:W-:Y:S01]  /*07e0*/  UMOV UR10, 0x54442d18 ;  /* 0x54442d18000a7882 */ /* 0x000fe20000000000 */
[----:B------:R-:W-:-:S07]  /*07f0*/  UMOV UR11, 0x401921fb ;  /* 0x401921fb000b7882 */ /* 0x000fce0000000000 */
[----:B------:R-:W2:Y:S01]  /*0800*/  I2F.F64.U32 R20, UR5 ;  /* 0x0000000500147d12 */ /* 0x000ea20008201800 */
[----:B01----:R-:W-:-:S08]  /*0810*/  DFMA R18, -R10, R16, 1 ;  /* 0x3ff000000a12742b */ /* 0x003fd00000000110 */
[----:B------:R-:W-:Y:S02]  /*0820*/  DFMA R18, R18, R18, R18 ;  /* 0x000000121212722b */ /* 0x000fe40000000012 */
[----:B--2---:R-:W-:-:S06]  /*0830*/  DMUL R20, R20, UR10 ;  /* 0x0000000a14147c28 */ /* 0x004fcc0008000000 */
        /* <DEDUP_REMOVED lines=16> */
.L_x_9:
        /* <DEDUP_REMOVED lines=16> */
.L_x_8:
[----:B------:R-:W-:Y:S05]  /*0a40*/  BSYNC.RECONVERGENT B0 ;  /* 0x0000000000007941 */ /* 0x000fea0003800200 */
.L_x_7:
        /* <DEDUP_REMOVED lines=9> */
[----:B------:R-:W3:Y:S01]  /*0ae0*/  I2F.F64.U32 R20, UR5 ;  /* 0x0000000500147d12 */ /* 0x000ee20008201800 */
[----:B012---:R-:W-:-:S08]  /*0af0*/  DFMA R18, -R10, R16, 1 ;  /* 0x3ff000000a12742b */ /* 0x007fd00000000110 */
[----:B------:R-:W-:Y:S02]  /*0b00*/  DFMA R18, R18, R18, R18 ;  /* 0x000000121212722b */ /* 0x000fe40000000012 */
[----:B---3--:R-:W-:-:S06]  /*0b10*/  DMUL R20, R20, UR10 ;  /* 0x0000000a14147c28 */ /* 0x008fcc0008000000 */
        /* <DEDUP_REMOVED lines=16> */
.L_x_12:
        /* <DEDUP_REMOVED lines=16> */
.L_x_11:
[----:B------:R-:W-:Y:S05]  /*0d20*/  BSYNC.RECONVERGENT B0 ;  /* 0x0000000000007941 */ /* 0x000fea0003800200 */
.L_x_10:
[----:B------:R-:W-:Y:S01]  /*0d30*/  UIADD3 UR4, UPT, UPT, UR4, 0x4, URZ ;  /* 0x0000000404047890 */ /* 0x000fe2000fffe0ff */
[----:B------:R-:W-:Y:S01]  /*0d40*/  VIADD R7, R7, 0x4 ;  /* 0x0000000407077836 */ /* 0x000fe20000000000 */
[----:B------:R-:W-:Y:S01]  /*0d50*/  IADD3 R6, PT, PT, R6, 0x4, RZ ;  /* 0x0000000406067810 */ /* 0x000fe20007ffe0ff */
[----:B------:R-:W-:Y:S09]  /*0d60*/  @P1 BRA `(.L_x_13) ;  /* 0xfffffff400081947 */ /* 0x000ff2000383ffff */
.L_x_0:
[----:B------:R-:W-:-:S13]  /*0d70*/  ISETP.NE.AND P0, PT, R5, RZ, PT ;  /* 0x000000ff0500720c */ /* 0x000fda0003f05270 */
[----:B------:R-:W-:Y:S05]  /*0d80*/  @!P0 EXIT ;  /* 0x000000000000894d */ /* 0x000fea0003800000 */
[----:B------:R-:W-:-:S13]  /*0d90*/  ISETP.NE.AND P0, PT, R5, 0x1, PT ;  /* 0x000000010500780c */ /* 0x000fda0003f05270 */
[----:B------:R-:W-:Y:S05]  /*0da0*/  @!P0 BRA `(.L_x_14) ;  /* 0x0000000400888947 */ /* 0x000fea0003800000 */
[----:B------:R-:W4:Y:S01]  /*0db0*/  LDCU UR4, c[0x0][0x38c] ;  /* 0x00007180ff0477ac */ /* 0x000f220008000800 */
[----:B------:R-:W5:Y:S01]  /*0dc0*/  LDC.64 R8, c[0x0][0x380] ;  /* 0x0000e000ff087b82 */ /* 0x000f620000000a00 */
[----:B------:R-:W-:Y:S01]  /*0dd0*/  IMAD.IADD R7, R3, 0x1, R4 ;  /* 0x0000000103077824 */ /* 0x000fe200078e0204 */
[----:B------:R-:W-:Y:S04]  /*0de0*/  BSSY.RECONVERGENT B0, `(.L_x_15) ;  /* 0x000002e000007945 */ /* 0x000fe80003800200 */
[----:B------:R-:W-:-:S04]  /*0df0*/  IADD3 R5, PT, PT, R2, R7, RZ ;  /* 0x0000000702057210 */ /* 0x000fc80007ffe0ff */
[----:B----4-:R-:W-:Y:S01]  /*0e00*/  ISETP.GE.AND P0, PT, R5, UR4, PT ;  /* 0x0000000405007c0c */ /* 0x010fe2000bf06270 */
[----:B-----5:R-:W-:-:S04]  /*0e10*/  IMAD.WIDE R8, R7, 0x8, R8 ;  /* 0x0000000807087825 */ /* 0x020fc800078e0208 */
[----:B------:R-:W-:-:S08]  /*0e20*/  IMAD.WIDE.U32 R6, R2, 0x8, R8 ;  /* 0x0000000802067825 */ /* 0x000fd000078e0008 */
[----:B------:R-:W-:Y:S05]  /*0e30*/  @P0 BRA `(.L_x_16) ;  /* 0x0000000000a00947 */ /* 0x000fea0003800000 */
[----:B0123--:R-:W0:Y:S01]  /*0e40*/  MUFU.RCP64H R15, R11 ;  /* 0x0000000b000f7308 */ /* 0x00fe220000001800 */
[----:B------:R-:W-:Y:S01]  /*0e50*/  IMAD.MOV.U32 R14, RZ, RZ, 0x1 ;  /* 0x00000001ff0e7424 */ /* 0x000fe200078e00ff */
[----:B------:R-:W-:Y:S01]  /*0e60*/  UMOV UR4, 0x54442d18 ;  /* 0x54442d1800047882 */ /* 0x000fe20000000000 */
[----:B------:R-:W-:-:S04]  /*0e70*/  UMOV UR5, 0x401921fb ;  /* 0x401921fb00057882 */ /* 0x000fc80000000000 */
[----:B0-----:R-:W-:-:S08]  /*0e80*/  DFMA R12, -R10, R14, 1 ;  /* 0x3ff000000a0c742b */ /* 0x001fd0000000010e */
[----:B------:R-:W-:Y:S02]  /*0e90*/  DFMA R16, R12, R12, R12 ;  /* 0x0000000c0c10722b */ /* 0x000fe4000000000c */
[----:B------:R-:W0:Y:S06]  /*0ea0*/  I2F.F64.U32 R12, R4 ;  /* 0x00000004000c7312 */ /* 0x000e2c0000201800 */
[----:B------:R-:W-:-:S08]  /*0eb0*/  DFMA R16, R14, R16, R14 ;  /* 0x000000100e10722b */ /* 0x000fd0000000000e */
[----:B------:R-:W-:Y:S02]  /*0ec0*/  DFMA R14, -R10, R16, 1 ;  /* 0x3ff000000a0e742b */ /* 0x000fe40000000110 */
[----:B0-----:R-:W-:-:S06]  /*0ed0*/  DMUL R20, R12, UR4 ;  /* 0x000000040c147c28 */ /* 0x001fcc0008000000 */
[----:B------:R-:W-:-:S04]  /*0ee0*/  DFMA R16, R16, R14, R16 ;  /* 0x0000000e1010722b */ /* 0x000fc80000000010 */
[----:B------:R-:W-:-:S04]  /*0ef0*/  FSETP.GEU.AND P1, PT, |R21|, 6.5827683646048100446e-37, PT ;  /* 0x036000001500780b */ /* 0x000fc80003f2e200 */
[----:B------:R-:W-:-:S08]  /*0f00*/  DMUL R12, R16, R20 ;  /* 0x00000014100c7228 */ /* 0x000fd00000000000 */
[----:B------:R-:W-:-:S08]  /*0f10*/  DFMA R14, -R10, R12, R20 ;  /* 0x0000000c0a0e722b */ /* 0x000fd00000000114 */
[----:B------:R-:W-:-:S10]  /*0f20*/  DFMA R12, R16, R14, R12 ;  /* 0x0000000e100c722b */ /* 0x000fd4000000000c */
[----:B------:R-:W-:-:S05]  /*0f30*/  FFMA R0, RZ, R11, R13 ;  /* 0x0000000bff007223 */ /* 0x000fca000000000d */
[----:B------:R-:W-:-:S13]  /*0f40*/  FSETP.GT.AND P0, PT, |R0|, 1.469367938527859385e-39, PT ;  /* 0x001000000000780b */ /* 0x000fda0003f04200 */
[----:B------:R-:W-:Y:S05]  /*0f50*/  @P0 BRA P1, `(.L_x_17) ;  /* 0x0000000000180947 */ /* 0x000fea0000800000 */
[----:B------:R-:W-:Y:S01]  /*0f60*/  MOV R18, R10 ;  /* 0x0000000a00127202 */ /* 0x000fe20000000f00 */
[----:B------:R-:W-:Y:S01]  /*0f70*/  IMAD.MOV.U32 R19, RZ, RZ, R11 ;  /* 0x000000ffff137224 */ /* 0x000fe200078e000b */
[----:B------:R-:W-:-:S07]  /*0f80*/  MOV R0, 0xfa0 ;  /* 0x00000fa000007802 */ /* 0x000fce0000000f00 */
[----:B------:R-:W-:Y:S05]  /*0f90*/  CALL.REL.NOINC `($__internal_0_$__cuda_sm20_div_rn_f64_full) ;  /* 0x0000000400dc7944 */ /* 0x000fea0003c00000 */
[----:B------:R-:W-:Y:S01]  /*0fa0*/  MOV R12, R26 ;  /* 0x0000001a000c7202 */ /* 0x000fe20000000f00 */
[----:B------:R-:W-:-:S07]  /*0fb0*/  IMAD.MOV.U32 R13, RZ, RZ, R27 ;  /* 0x000000ffff0d7224 */ /* 0x000fce00078e001b */
.L_x_17:
        /* <DEDUP_REMOVED lines=16> */
.L_x_16:
[----:B------:R-:W-:Y:S05]  /*10c0*/  BSYNC.RECONVERGENT B0 ;  /* 0x0000000000007941 */ /* 0x000fea0003800200 */
.L_x_15:
[----:B------:R-:W5:Y:S01]  /*10d0*/  LDCU UR4, c[0x0][0x38c] ;  /* 0x00007180ff0477ac */ /* 0x000f620008000800 */
[----:B------:R-:W-:Y:S01]  /*10e0*/  IADD3 R5, PT, PT, R5, 0x1, RZ ;  /* 0x0000000105057810 */ /* 0x000fe20007ffe0ff */
[----:B------:R-:W-:Y:S03]  /*10f0*/  BSSY.RECONVERGENT B0, `(.L_x_18) ;  /* 0x000002c000007945 */ /* 0x000fe60003800200 */
[----:B-----5:R-:W-:-:S13]  /*1100*/  ISETP.GE.AND P0, PT, R5, UR4, PT ;  /* 0x0000000405007c0c */ /* 0x020fda000bf06270 */
[----:B------:R-:W-:Y:S05]  /*1110*/  @P0 BRA `(.L_x_19) ;  /* 0x0000000000a40947 */ /* 0x000fea0003800000 */
[----:B01234-:R-:W0:Y:S01]  /*1120*/  MUFU.RCP64H R15, R11 ;  /* 0x0000000b000f7308 */ /* 0x01fe220000001800 */
[----:B------:R-:W-:Y:S01]  /*1130*/  IMAD.MOV.U32 R14, RZ, RZ, 0x1 ;  /* 0x00000001ff0e7424 */ /* 0x000fe200078e00ff */
[----:B------:R-:W-:Y:S01]  /*1140*/  IADD3 R0, PT, PT, R4, 0x1, RZ ;  /* 0x0000000104007810 */ /* 0x000fe20007ffe0ff */
[----:B------:R-:W-:Y:S01]  /*1150*/  UMOV UR4, 0x54442d18 ;  /* 0x54442d1800047882 */ /* 0x000fe20000000000 */
[----:B------:R-:W-:-:S03]  /*1160*/  UMOV UR5, 0x401921fb ;  /* 0x401921fb00057882 */ /* 0x000fc60000000000 */
        /* <DEDUP_REMOVED lines=20> */
.L_x_20:
        /* <DEDUP_REMOVED lines=16> */
.L_x_19:
[----:B------:R-:W-:Y:S05]  /*13b0*/  BSYNC.RECONVERGENT B0 ;  /* 0x0000000000007941 */ /* 0x000fea0003800200 */
.L_x_18:
[----:B------:R-:W-:-:S07]  /*13c0*/  VIADD R4, R4, 0x2 ;  /* 0x0000000204047836 */ /* 0x000fce0000000000 */
.L_x_14:
[----:B------:R-:W-:-:S04]  /*13d0*/  LOP3.LUT R0, R2, 0x1, RZ, 0xc0, !PT ;  /* 0x0000000102007812 */ /* 0x000fc800078ec0ff */
[----:B------:R-:W-:-:S13]  /*13e0*/  ISETP.NE.U32.AND P0, PT, R0, 0x1, PT ;  /* 0x000000010000780c */ /* 0x000fda0003f05070 */
[----:B------:R-:W-:Y:S05]  /*13f0*/  @P0 EXIT ;  /* 0x000000000000094d */ /* 0x000fea0003800000 */
[----:B------:R-:W5:Y:S01]  /*1400*/  LDCU UR4, c[0x0][0x38c] ;  /* 0x00007180ff0477ac */ /* 0x000f620008000800 */
[----:B------:R-:W-:-:S05]  /*1410*/  IADD3 R3, PT, PT, R3, R4, RZ ;  /* 0x0000000403037210 */ /* 0x000fca0007ffe0ff */
[----:B------:R-:W-:-:S05]  /*1420*/  IMAD.IADD R0, R2, 0x1, R3 ;  /* 0x0000000102007824 */ /* 0x000fca00078e0203 */
[----:B-----5:R-:W-:-:S13]  /*1430*/  ISETP.GE.AND P0, PT, R0, UR4, PT ;  /* 0x0000000400007c0c */ /* 0x020fda000bf06270 */
[----:B------:R-:W-:Y:S05]  /*1440*/  @P0 EXIT ;  /* 0x000000000000094d */ /* 0x000fea0003800000 */
[----:B0---4-:R-:W0:Y:S01]  /*1450*/  MUFU.RCP64H R7, R11 ;  /* 0x0000000b00077308 */ /* 0x011e220000001800 */
[----:B------:R-:W-:Y:S01]  /*1460*/  HFMA2 R6, -RZ, RZ, 0, 5.9604644775390625e-08 ;  /* 0x00000001ff067431 */ /* 0x000fe200000001ff */
[----:B------:R-:W-:Y:S01]  /*1470*/  UMOV UR4, 0x54442d18 ;  /* 0x54442d1800047882 */ /* 0x000fe20000000000 */
[----:B------:R-:W-:-:S05]  /*1480*/  UMOV UR5, 0x401921fb ;  /* 0x401921fb00057882 */ /* 0x000fca0000000000 */
[----:B------:R-:W4:Y:S01]  /*1490*/  I2F.F64.U32 R4, R4 ;  /* 0x0000000400047312 */ /* 0x000f220000201800 */
[----:B0-----:R-:W-:Y:S02]  /*14a0*/  DFMA R8, -R10, R6, 1 ;  /* 0x3ff000000a08742b */ /* 0x001fe40000000106 */
[----:B----4-:R-:W-:-:S06]  /*14b0*/  DMUL R20, R4, UR4 ;  /* 0x0000000404147c28 */ /* 0x010fcc0008000000 */
[----:B------:R-:W-:-:S08]  /*14c0*/  DFMA R8, R8, R8, R8 ;  /* 0x000000080808722b */ /* 0x000fd00000000008 */
[----:B------:R-:W-:Y:S01]  /*14d0*/  DFMA R8, R6, R8, R6 ;  /* 0x000000080608722b */ /* 0x000fe20000000006 */
[----:B------:R-:W-:-:S07]  /*14e0*/  FSETP.GEU.AND P1, PT, |R21|, 6.5827683646048100446e-37, PT ;  /* 0x036000001500780b */ /* 0x000fce0003f2e200 */
[----:B------:R-:W-:-:S08]  /*14f0*/  DFMA R6, -R10, R8, 1 ;  /* 0x3ff000000a06742b */ /* 0x000fd00000000108 */
[----:B-123--:R-:W-:-:S08]  /*1500*/  DFMA R12, R8, R6, R8 ;  /* 0x00000006080c722b */ /* 0x00efd00000000008 */
        /* <DEDUP_REMOVED lines=12> */
.L_x_21:
[----:B------:R-:W0:Y:S02]  /*15d0*/  LDC.64 R4, c[0x0][0x380] ;  /* 0x0000e000ff047b82 */ /* 0x000e240000000a00 */
[----:B0-----:R-:W-:-:S05]  /*15e0*/  IMAD.WIDE R4, R3, 0x8, R4 ;  /* 0x0000000803047825 */ /* 0x001fca00078e0204 */
[----:B------:R-:W2:Y:S01]  /*15f0*/  LDG.E.64 R10, desc[UR6][R4.64] ;  /* 0x00000006040a7981 */ /* 0x000ea2000c1e1b00 */
[----:B------:R-:W-:-:S05]  /*1600*/  IMAD.WIDE.U32 R2, R2, 0x8, R4 ;  /* 0x0000000802027825 */ /* 0x000fca00078e0004 */
[----:B------:R-:W3:Y:S01]  /*1610*/  LDG.E.64 R12, desc[UR6][R2.64] ;  /* 0x00000006020c7981 */ /* 0x000ee2000c1e1b00 */
[----:B------:R-:W0:Y:S02]  /*1620*/  F2F.F32.F64 R6, R6 ;  /* 0x0000000600067310 */ /* 0x000e240000301000 */
[----:B0-----:R-:W-:-:S06]  /*1630*/  FMUL.RZ R14, R6, 0.15915493667125701904 ;  /* 0x3e22f983060e7820 */ /* 0x001fcc000040c000 */
[----:B------:R-:W-:Y:S08]  /*1640*/  MUFU.COS R0, R14 ;  /* 0x0000000e00007308 */ /* 0x000ff00000000000 */
[----:B------:R-:W3:Y:S02]  /*1650*/  MUFU.SIN R9, R14 ;  /* 0x0000000e00097308 */ /* 0x000ee40000000400 */
[-C--:B---3--:R-:W-:Y:S01]  /*1660*/  FFMA R8, R0, R12.reuse, R9 ;  /* 0x0000000c00087223 */ /* 0x088fe20000000009 */
[----:B------:R-:W-:-:S03]  /*1670*/  FMUL R12, R9, R12 ;  /* 0x0000000c090c7220 */ /* 0x000fc60000400000 */
[----:B------:R-:W-:Y:S01]  /*1680*/  FADD R9, R13, R8 ;  /* 0x000000080d097221 */ /* 0x000fe20000000000 */
[----:B------:R-:W-:-:S03]  /*1690*/  FFMA R12, R0, R13, -R12 ;  /* 0x0000000d000c7223 */ /* 0x000fc6000000080c */
[C-C-:B--2---:R-:W-:Y:S01]  /*16a0*/  FADD R8, R10.reuse, R9.reuse ;  /* 0x000000090a087221 */ /* 0x144fe20000000000 */
[----:B------:R-:W-:Y:S01]  /*16b0*/  FADD R10, R10, -R9 ;  /* 0x800000090a0a7221 */ /* 0x000fe20000000000 */
[C-C-:B------:R-:W-:Y:S01]  /*16c0*/  FADD R9, R11.reuse, R12.reuse ;  /* 0x0000000c0b097221 */ /* 0x140fe20000000000 */
[----:B------:R-:W-:-:S04]  /*16d0*/  FADD R11, R11, -R12 ;  /* 0x8000000c0b0b7221 */ /* 0x000fc80000000000 */
[----:B------:R-:W-:Y:S04]  /*16e0*/  STG.E.64 desc[UR6][R4.64], R8 ;  /* 0x0000000804007986 */ /* 0x000fe8000c101b06 */
[----:B------:R-:W-:Y:S01]  /*16f0*/  STG.E.64 desc[UR6][R2.64], R10 ;  /* 0x0000000a02007986 */ /* 0x000fe2000c101b06 */
[----:B------:R-:W-:Y:S05]  /*1700*/  EXIT ;  /* 0x000000000000794d */ /* 0x000fea0003800000 */
        .weak           $__internal_0_$__cuda_sm20_div_rn_f64_full
        .type           $__internal_0_$__cuda_sm20_div_rn_f64_full,@function
        .size           $__internal_0_$__cuda_sm20_div_rn_f64_full,(.L_x_37 - $__internal_0_$__cuda_sm20_div_rn_f64_full)
$__internal_0_$__cuda_sm20_div_rn_f64_full:
[C---:B------:R-:W-:Y:S01]  /*1710*/  FSETP.GEU.AND P0, PT, |R19|.reuse, 1.469367938527859385e-39, PT ;  /* 0x001000001300780b */ /* 0x040fe20003f0e200 */
[----:B------:R-:W-:Y:S01]  /*1720*/  IMAD.MOV.U32 R32, RZ, RZ, 0x1ca00000 ;  /* 0x1ca00000ff207424 */ /* 0x000fe200078e00ff */
[----:B------:R-:W-:Y:S01]  /*1730*/  LOP3.LUT R16, R19, 0x800fffff, RZ, 0xc0, !PT ;  /* 0x800fffff13107812 */ /* 0x000fe200078ec0ff */
[----:B------:R-:W-:Y:S01]  /*1740*/  BSSY.RECONVERGENT B1, `(.L_x_22) ;  /* 0x0000054000017945 */ /* 0x000fe20003800200 */
[----:B------:R-:W-:Y:S02]  /*1750*/  MOV R22, 0x1 ;  /* 0x0000000100167802 */ /* 0x000fe40000000f00 */
[----:B------:R-:W-:Y:S01]  /*1760*/  LOP3.LUT R17, R16, 0x3ff00000, RZ, 0xfc, !PT ;  /* 0x3ff0000010117812 */ /* 0x000fe200078efcff */
[----:B------:R-:W-:Y:S01]  /*1770*/  IMAD.MOV.U32 R16, RZ, RZ, R18 ;  /* 0x000000ffff107224 */ /* 0x000fe200078e0012 */
[C---:B------:R-:W-:Y:S02]  /*1780*/  FSETP.GEU.AND P3, PT, |R21|.reuse, 1.469367938527859385e-39, PT ;  /* 0x001000001500780b */ /* 0x040fe40003f6e200 */
[----:B------:R-:W-:-:S02]  /*1790*/  LOP3.LUT R31, R21, 0x7ff00000, RZ, 0xc0, !PT ;  /* 0x7ff00000151f7812 */ /* 0x000fc400078ec0ff */
[----:B------:R-:W-:Y:S01]  /*17a0*/  LOP3.LUT R34, R19, 0x7ff00000, RZ, 0xc0, !PT ;  /* 0x7ff0000013227812 */ /* 0x000fe200078ec0ff */
[----:B------:R-:W-:-:S03]  /*17b0*/  @!P0 DMUL R16, R18, 8.98846567431157953865e+307 ;  /* 0x7fe0000012108828 */ /* 0x000fc60000000000 */
[----:B------:R-:W-:-:S03]  /*17c0*/  ISETP.GE.U32.AND P2, PT, R31, R34, PT ;  /* 0x000000221f00720c */ /* 0x000fc60003f46070 */
[----:B------:R-:W0:Y:S02]  /*17d0*/  MUFU.RCP64H R23, R17 ;  /* 0x0000001100177308 */ /* 0x000e240000001800 */
[----:B------:R-:W-:Y:S02]  /*17e0*/  @!P3 LOP3.LUT R26, R19, 0x7ff00000, RZ, 0xc0, !PT ;  /* 0x7ff00000131ab812 */ /* 0x000fe400078ec0ff */
[----:B------:R-:W-:Y:S02]  /*17f0*/  @!P0 LOP3.LUT R34, R17, 0x7ff00000, RZ, 0xc0, !PT ;  /* 0x7ff0000011228812 */ /* 0x000fe400078ec0ff */
[----:B------:R-:W-:-:S04]  /*1800*/  @!P3 ISETP.GE.U32.AND P4, PT, R31, R26, PT ;  /* 0x0000001a1f00b20c */ /* 0x000fc80003f86070 */
[----:B------:R-:W-:-:S04]  /*1810*/  @!P3 SEL R27, R32, 0x63400000, !P4 ;  /* 0x63400000201bb807 */ /* 0x000fc80006000000 */
[----:B------:R-:W-:Y:S01]  /*1820*/  @!P3 LOP3.LUT R28, R27, 0x80000000, R21, 0xf8, !PT ;  /* 0x800000001b1cb812 */ /* 0x000fe200078ef815 */
[----:B0-----:R-:W-:-:S03]  /*1830*/  DFMA R24, R22, -R16, 1 ;  /* 0x3ff000001618742b */ /* 0x001fc60000000810 */
[----:B------:R-:W-:Y:S01]  /*1840*/  @!P3 LOP3.LUT R29, R28, 0x100000, RZ, 0xfc, !PT ;  /* 0x001000001c1db812 */ /* 0x000fe200078efcff */
[----:B------:R-:W-:-:S04]  /*1850*/  @!P3 IMAD.MOV.U32 R28, RZ, RZ, RZ ;  /* 0x000000ffff1cb224 */ /* 0x000fc800078e00ff */
[----:B------:R-:W-:-:S08]  /*1860*/  DFMA R24, R24, R24, R24 ;  /* 0x000000181818722b */ /* 0x000fd00000000018 */
[----:B------:R-:W-:Y:S01]  /*1870*/  DFMA R24, R22, R24, R22 ;  /* 0x000000181618722b */ /* 0x000fe20000000016 */
[----:B------:R-:W-:Y:S02]  /*1880*/  SEL R23, R32, 0x63400000, !P2 ;  /* 0x6340000020177807 */ /* 0x000fe40005000000 */
[----:B------:R-:W-:Y:S02]  /*1890*/  MOV R22, R20 ;  /* 0x0000001400167202 */ /* 0x000fe40000000f00 */
[----:B------:R-:W-:-:S03]  /*18a0*/  LOP3.LUT R23, R23, 0x800fffff, R21, 0xf8, !PT ;  /* 0x800fffff17177812 */ /* 0x000fc600078ef815 */
[----:B------:R-:W-:-:S03]  /*18b0*/  DFMA R26, R24, -R16, 1 ;  /* 0x3ff00000181a742b */ /* 0x000fc60000000810 */
[----:B------:R-:W-:-:S05]  /*18c0*/  @!P3 DFMA R22, R22, 2, -R28 ;  /* 0x400000001616b82b */ /* 0x000fca000000081c */
[----:B------:R-:W-:-:S08]  /*18d0*/  DFMA R24, R24, R26, R24 ;  /* 0x0000001a1818722b */ /* 0x000fd00000000018 */
[----:B------:R-:W-:-:S08]  /*18e0*/  DMUL R26, R24, R22 ;  /* 0x00000016181a7228 */ /* 0x000fd00000000000 */
[----:B------:R-:W-:-:S08]  /*18f0*/  DFMA R28, R26, -R16, R22 ;  /* 0x800000101a1c722b */ /* 0x000fd00000000016 */
[----:B------:R-:W-:Y:S01]  /*1900*/  DFMA R28, R24, R28, R26 ;  /* 0x0000001c181c722b */ /* 0x000fe2000000001a */
[----:B------:R-:W-:Y:S02]  /*1910*/  MOV R24, R31 ;  /* 0x0000001f00187202 */ /* 0x000fe40000000f00 */
[----:B------:R-:W-:Y:S02]  /*1920*/  @!P3 LOP3.LUT R24, R23, 0x7ff00000, RZ, 0xc0, !PT ;  /* 0x7ff000001718b812 */ /* 0x000fe400078ec0ff */
[----:B------:R-:W-:-:S03]  /*1930*/  IADD3 R26, PT, PT, R34, -0x1, RZ ;  /* 0xffffffff221a7810 */ /* 0x000fc60007ffe0ff */
[----:B------:R-:W-:-:S05]  /*1940*/  VIADD R25, R24, 0xffffffff ;  /* 0xffffffff18197836 */ /* 0x000fca0000000000 */
[----:B------:R-:W-:-:S04]  /*1950*/  ISETP.GT.U32.AND P0, PT, R25, 0x7feffffe, PT ;  /* 0x7feffffe1900780c */ /* 0x000fc80003f04070 */
[----:B------:R-:W-:-:S13]  /*1960*/  ISETP.GT.U32.OR P0, PT, R26, 0x7feffffe, P0 ;  /* 0x7feffffe1a00780c */ /* 0x000fda0000704470 */
[----:B------:R-:W-:Y:S05]  /*1970*/  @P0 BRA `(.L_x_23) ;  /* 0x00000000006c0947 */ /* 0x000fea0003800000 */
[----:B------:R-:W-:-:S04]  /*1980*/  LOP3.LUT R24, R19, 0x7ff00000, RZ, 0xc0, !PT ;  /* 0x7ff0000013187812 */ /* 0x000fc800078ec0ff */
[CC--:B------:R-:W-:Y:S02]  /*1990*/  VIADDMNMX R20, R31.reuse, -R24.reuse, 0xb9600000, !PT ;  /* 0xb96000001f147446 */ /* 0x0c0fe40007800918 */
[----:B------:R-:W-:Y:S02]  /*19a0*/  ISETP.GE.U32.AND P0, PT, R31, R24, PT ;  /* 0x000000181f00720c */ /* 0x000fe40003f06070 */
[----:B------:R-:W-:Y:S02]  /*19b0*/  VIMNMX R20, PT, PT, R20, 0x46a00000, PT ;  /* 0x46a0000014147848 */ /* 0x000fe40003fe0100 */
[----:B------:R-:W-:-:S05]  /*19c0*/  SEL R21, R32, 0x63400000, !P0 ;  /* 0x6340000020157807 */ /* 0x000fca0004000000 */
[----:B------:R-:W-:Y:S02]  /*19d0*/  IMAD.IADD R24, R20, 0x1, -R21 ;  /* 0x0000000114187824 */ /* 0x000fe400078e0a15 */
[----:B------:R-:W-:-:S03]  /*19e0*/  IMAD.MOV.U32 R20, RZ, RZ, RZ ;  /* 0x000000ffff147224 */ /* 0x000fc600078e00ff */
[----:B------:R-:W-:-:S06]  /*19f0*/  IADD3 R21, PT, PT, R24, 0x7fe00000, RZ ;  /* 0x7fe0000018157810 */ /* 0x000fcc0007ffe0ff */
[----:B------:R-:W-:-:S10]  /*1a00*/  DMUL R26, R28, R20 ;  /* 0x000000141c1a7228 */ /* 0x000fd40000000000 */
[----:B------:R-:W-:-:S13]  /*1a10*/  FSETP.GTU.AND P0, PT, |R27|, 1.469367938527859385e-39, PT ;  /* 0x001000001b00780b */ /* 0x000fda0003f0c200 */
[----:B------:R-:W-:Y:S05]  /*1a20*/  @P0 BRA `(.L_x_24) ;  /* 0x0000000000940947 */ /* 0x000fea0003800000 */
[----:B------:R-:W-:Y:S01]  /*1a30*/  DFMA R16, R28, -R16, R22 ;  /* 0x800000101c10722b */ /* 0x000fe20000000016 */
[----:B------:R-:W-:-:S09]  /*1a40*/  MOV R20, RZ ;  /* 0x000000ff00147202 */ /* 0x000fd20000000f00 */
[C---:B------:R-:W-:Y:S02]  /*1a50*/  FSETP.NEU.AND P0, PT, R17.reuse, RZ, PT ;  /* 0x000000ff1100720b */ /* 0x040fe40003f0d000 */
[----:B------:R-:W-:-:S04]  /*1a60*/  LOP3.LUT R19, R17, 0x80000000, R19, 0x48, !PT ;  /* 0x8000000011137812 */ /* 0x000fc800078e4813 */
[----:B------:R-:W-:-:S07]  /*1a70*/  LOP3.LUT R21, R19, R21, RZ, 0xfc, !PT ;  /* 0x0000001513157212 */ /* 0x000fce00078efcff */
[----:B------:R-:W-:Y:S05]  /*1a80*/  @!P0 BRA `(.L_x_24) ;  /* 0x00000000007c8947 */ /* 0x000fea0003800000 */
[----:B------:R-:W-:Y:S01]  /*1a90*/  IMAD.MOV R17, RZ, RZ, -R24 ;  /* 0x000000ffff117224 */ /* 0x000fe200078e0a18 */
[----:B------:R-:W-:Y:S01]  /*1aa0*/  MOV R16, RZ ;  /* 0x000000ff00107202 */ /* 0x000fe20000000f00 */
[----:B------:R-:W-:-:S05]  /*1ab0*/  DMUL.RP R20, R28, R20 ;  /* 0x000000141c147228 */ /* 0x000fca0000008000 */
[----:B------:R-:W-:-:S05]  /*1ac0*/  DFMA R16, R26, -R16, R28 ;  /* 0x800000101a10722b */ /* 0x000fca000000001c */
[----:B------:R-:W-:Y:S02]  /*1ad0*/  LOP3.LUT R19, R21, R19, RZ, 0x3c, !PT ;  /* 0x0000001315137212 */ /* 0x000fe400078e3cff */
[----:B------:R-:W-:-:S04]  /*1ae0*/  IADD3 R16, PT, PT, -R24, -0x43300000, RZ ;  /* 0xbcd0000018107810 */ /* 0x000fc80007ffe1ff */
[----:B------:R-:W-:-:S04]  /*1af0*/  FSETP.NEU.AND P0, PT, |R17|, R16, PT ;  /* 0x000000101100720b */ /* 0x000fc80003f0d200 */
[----:B------:R-:W-:Y:S02]  /*1b00*/  FSEL R26, R20, R26, !P0 ;  /* 0x0000001a141a7208 */ /* 0x000fe40004000000 */
[----:B------:R-:W-:Y:S01]  /*1b10*/  FSEL R27, R19, R27, !P0 ;  /* 0x0000001b131b7208 */ /* 0x000fe20004000000 */
[----:B------:R-:W-:Y:S06]  /*1b20*/  BRA `(.L_x_24) ;  /* 0x0000000000547947 */ /* 0x000fec0003800000 */
.L_x_23:
[----:B------:R-:W-:-:S14]  /*1b30*/  DSETP.NAN.AND P0, PT, R20, R20, PT ;  /* 0x000000141400722a */ /* 0x000fdc0003f08000 */
[----:B------:R-:W-:Y:S05]  /*1b40*/  @P0 BRA `(.L_x_25) ;  /* 0x0000000000440947 */ /* 0x000fea0003800000 */
[----:B------:R-:W-:-:S14]  /*1b50*/  DSETP.NAN.AND P0, PT, R18, R18, PT ;  /* 0x000000121200722a */ /* 0x000fdc0003f08000 */
[----:B------:R-:W-:Y:S05]  /*1b60*/  @P0 BRA `(.L_x_26) ;  /* 0x0000000000300947 */ /* 0x000fea0003800000 */
[----:B------:R-:W-:Y:S01]  /*1b70*/  ISETP.NE.AND P0, PT, R24, R34, PT ;  /* 0x000000221800720c */ /* 0x000fe20003f05270 */
[----:B------:R-:W-:Y:S01]  /*1b80*/  IMAD.MOV.U32 R26, RZ, RZ, 0x0 ;  /* 0x00000000ff1a7424 */ /* 0x000fe200078e00ff */
[----:B------:R-:W-:-:S11]  /*1b90*/  MOV R27, 0xfff80000 ;  /* 0xfff80000001b7802 */ /* 0x000fd60000000f00 */
[----:B------:R-:W-:Y:S05]  /*1ba0*/  @!P0 BRA `(.L_x_24) ;  /* 0x0000000000348947 */ /* 0x000fea0003800000 */
[----:B------:R-:W-:Y:S02]  /*1bb0*/  ISETP.NE.AND P0, PT, R24, 0x7ff00000, PT ;  /* 0x7ff000001800780c */ /* 0x000fe40003f05270 */
[----:B------:R-:W-:Y:S02]  /*1bc0*/  LOP3.LUT R27, R21, 0x80000000, R19, 0x48, !PT ;  /* 0x80000000151b7812 */ /* 0x000fe400078e4813 */
[----:B------:R-:W-:-:S13]  /*1bd0*/  ISETP.EQ.OR P0, PT, R34, RZ, !P0 ;  /* 0x000000ff2200720c */ /* 0x000fda0004702670 */
[----:B------:R-:W-:Y:S01]  /*1be0*/  @P0 LOP3.LUT R16, R27, 0x7ff00000, RZ, 0xfc, !PT ;  /* 0x7ff000001b100812 */ /* 0x000fe200078efcff */
[----:B------:R-:W-:Y:S01]  /*1bf0*/  @!P0 IMAD.MOV.U32 R26, RZ, RZ, RZ ;  /* 0x000000ffff1a8224 */ /* 0x000fe200078e00ff */
[----:B------:R-:W-:-:S03]  /*1c00*/  @P0 MOV R26, RZ ;  /* 0x000000ff001a0202 */ /* 0x000fc60000000f00 */
[----:B------:R-:W-:Y:S01]  /*1c10*/  @P0 IMAD.MOV.U32 R27, RZ, RZ, R16 ;  /* 0x000000ffff1b0224 */ /* 0x000fe200078e0010 */
[----:B------:R-:W-:Y:S06]  /*1c20*/  BRA `(.L_x_24) ;  /* 0x0000000000147947 */ /* 0x000fec0003800000 */
.L_x_26:
[----:B------:R-:W-:Y:S02]  /*1c30*/  LOP3.LUT R27, R19, 0x80000, RZ, 0xfc, !PT ;  /* 0x00080000131b7812 */ /* 0x000fe400078efcff */
[----:B------:R-:W-:Y:S01]  /*1c40*/  MOV R26, R18 ;  /* 0x00000012001a7202 */ /* 0x000fe20000000f00 */
[----:B------:R-:W-:Y:S06]  /*1c50*/  BRA `(.L_x_24) ;  /* 0x0000000000087947 */ /* 0x000fec0003800000 */
.L_x_25:
[----:B------:R-:W-:Y:S01]  /*1c60*/  LOP3.LUT R27, R21, 0x80000, RZ, 0xfc, !PT ;  /* 0x00080000151b7812 */ /* 0x000fe200078efcff */
[----:B------:R-:W-:-:S07]  /*1c70*/  IMAD.MOV.U32 R26, RZ, RZ, R20 ;  /* 0x000000ffff1a7224 */ /* 0x000fce00078e0014 */
.L_x_24:
[----:B------:R-:W-:Y:S05]  /*1c80*/  BSYNC.RECONVERGENT B1 ;  /* 0x0000000000017941 */ /* 0x000fea0003800200 */
.L_x_22:
[----:B------:R-:W-:Y:S01]  /*1c90*/  HFMA2 R17, -RZ, RZ, 0, 0 ;  /* 0x00000000ff117431 */ /* 0x000fe200000001ff */
[----:B------:R-:W-:-:S04]  /*1ca0*/  MOV R16, R0 ;  /* 0x0000000000107202 */ /* 0x000fc80000000f00 */
[----:B------:R-:W-:Y:S05]  /*1cb0*/  RET.REL.NODEC R16 `(_Z17inplace_fft_outerP6float2iim) ;  /* 0xffffffe010d07950 */ /* 0x000fea0003c3ffff */
.L_x_27:
[----:B------:R-:W-:-:S00]  /*1cc0*/  BRA `(.L_x_27) ;  /* 0xfffffffc00fc7947 */ /* 0x000fc0000383ffff */
[----:B------:R-:W-:-:S00]  /*1cd0*/  NOP ;  /* 0x0000000000007918 */ /* 0x000fc00000000000 */
        /* <DEDUP_REMOVED lines=10> */
.L_x_37:


//--------------------- .text._Z11inplace_fftP6float2iiim --------------------------
	.section	.text._Z11inplace_fftP6float2iiim,"ax",@progbits
	.align	128
        .global         _Z11inplace_fftP6float2iiim
        .type           _Z11inplace_fftP6float2iiim,@function
        .size           _Z11inplace_fftP6float2iiim,(.L_x_38 - _Z11inplace_fftP6float2iiim)
        .other          _Z11inplace_fftP6float2iiim,@"STO_CUDA_ENTRY STV_DEFAULT"
_Z11inplace_fftP6float2iiim:
.text._Z11inplace_fftP6float2iiim:
[----:B------:R-:W-:Y:S01]  /*0000*/  LDC R1, c[0x0][0x37c] ;  /* 0x0000df00ff017b82 */ /* 0x000fe20000000800 */
[----:B------:R-:W0:Y:S07]  /*0010*/  S2R R15, SR_TID.X ;  /* 0x00000000000f7919 */ /* 0x000e2e0000002100 */
[----:B------:R-:W0:Y:S01]  /*0020*/  S2UR UR4, SR_CTAID.X ;  /* 0x00000000000479c3 */ /* 0x000e220000002500 */
[----:B------:R-:W1:Y:S07]  /*0030*/  LDCU UR5, c[0x0][0x390] ;  /* 0x00007200ff0577ac */ /* 0x000e6e0008000800 */
[----:B------:R-:W0:Y:S08]  /*0040*/  LDC R0, c[0x0][0x398] ;  /* 0x0000e600ff007b82 */ /* 0x000e300000000800 */
[----:B------:R-:W2:Y:S01]  /*0050*/  LDC.64 R4, c[0x0][0x388] ;  /* 0x0000e200ff047b82 */ /* 0x000ea20000000a00 */
[----:B0-----:R-:W-:Y:S01]  /*0060*/  IMAD R15, R0, UR4, R15 ;  /* 0x00000004000f7c24 */ /* 0x001fe2000f8e020f */
[----:B--2---:R-:W-:-:S03]  /*0070*/  LEA.HI R0, R5, R5, RZ, 0x1 ;  /* 0x0000000505007211 */ /* 0x004fc600078f08ff */
[----:B------:R-:W-:Y:S01]  /*0080*/  IMAD.IADD R9, R15, 0x1, R4 ;  /* 0x000000010f097824 */ /* 0x000fe200078e0204 */
[----:B------:R-:W-:-:S05]  /*0090*/  SHF.R.S32.HI R0, RZ, 0x1, R0 ;  /* 0x00000001ff007819 */ /* 0x000fca0000011400 */
[----:B------:R-:W-:-:S05]  /*00a0*/  IMAD.IADD R2, R9, 0x1, R0 ;  /* 0x0000000109027824 */ /* 0x000fca00078e0200 */
[----:B-1----:R-:W-:-:S13]  /*00b0*/  ISETP.GE.AND P0, PT, R2, UR5, PT ;  /* 0x0000000502007c0c */ /* 0x002fda000bf06270 */
[----:B------:R-:W-:Y:S05]  /*00c0*/  @P0 EXIT ;  /* 0x000000000000094d */ /* 0x000fea0003800000 */
[----:B------:R-:W0:Y:S01]  /*00d0*/  I2F.F64 R4, R5 ;  /* 0x0000000500047312 */ /* 0x000e220000201c00 */
[----:B------:R-:W-:Y:S01]  /*00e0*/  IMAD.MOV.U32 R2, RZ, RZ, 0x1 ;  /* 0x00000001ff027424 */ /* 0x000fe200078e00ff */
[----:B------:R-:W-:Y:S01]  /*00f0*/  UMOV UR4, 0x54442d18 ;  /* 0x54442d1800047882 */ /* 0x000fe20000000000 */
[----:B------:R-:W-:Y:S01]  /*0100*/  UMOV UR5, 0x401921fb ;  /* 0x401921fb00057882 */ /* 0x000fe20000000000 */
[----:B------:R-:W-:Y:S04]  /*0110*/  BSSY.RECONVERGENT B0, `(.L_x_28) ;  /* 0x0000015000007945 */ /* 0x000fe80003800200 */
[----:B0-----:R-:W0:Y:S02]  /*0120*/  MUFU.RCP64H R3, R5 ;  /* 0x0000000500037308 */ /* 0x001e240000001800 */
[----:B0-----:R-:W-:-:S08]  /*0130*/  DFMA R6, -R4, R2, 1 ;  /* 0x3ff000000406742b */ /* 0x001fd00000000102 */
[----:B------:R-:W-:Y:S02]  /*0140*/  DFMA R10, R6, R6, R6 ;  /* 0x00000006060a722b */ /* 0x000fe40000000006 */
[----:B------:R-:W0:Y:S06]  /*0150*/  I2F.F64 R6, R15 ;  /* 0x0000000f00067312 */ /* 0x000e2c0000201c00 */
[----:B------:R-:W-:-:S08]  /*0160*/  DFMA R10, R2, R10, R2 ;  /* 0x0000000a020a722b */ /* 0x000fd00000000002 */
[----:B------:R-:W-:Y:S02]  /*0170*/  DFMA R2, -R4, R10, 1 ;  /* 0x3ff000000402742b */ /* 0x000fe4000000010a */
[----:B0-----:R-:W-:Y:S01]  /*0180*/  DMUL R6, R6, UR4 ;  /* 0x0000000406067c28 */ /* 0x001fe20008000000 */
[----:B------:R-:W0:Y:S05]  /*0190*/  LDCU.64 UR4, c[0x0][0x358] ;  /* 0x00006b00ff0477ac */ /* 0x000e2a0008000a00 */
[----:B------:R-:W-:-:S04]  /*01a0*/  DFMA R2, R10, R2, R10 ;  /* 0x000000020a02722b */ /* 0x000fc8000000000a */
[----:B------:R-:W-:-:S04]  /*01b0*/  FSETP.GEU.AND P1, PT, |R7|, 6.5827683646048100446e-37, PT ;  /* 0x036000000700780b */ /* 0x000fc80003f2e200 */
[----:B------:R-:W-:-:S08]  /*01c0*/  DMUL R10, R6, R2 ;  /* 0x00000002060a7228 */ /* 0x000fd00000000000 */
[----:B------:R-:W-:-:S08]  /*01d0*/  DFMA R12, -R4, R10, R6 ;  /* 0x0000000a040c722b */ /* 0x000fd00000000106 */
[----:B------:R-:W-:-:S10]  /*01e0*/  DFMA R2, R2, R12, R10 ;  /* 0x0000000c0202722b */ /* 0x000fd4000000000a */
[----:B------:R-:W-:-:S05]  /*01f0*/  FFMA R8, RZ, R5, R3 ;  /* 0x00000005ff087223 */ /* 0x000fca0000000003 */
[----:B------:R-:W-:-:S13]  /*0200*/  FSETP.GT.AND P0, PT, |R8|, 1.469367938527859385e-39, PT ;  /* 0x001000000800780b */ /* 0x000fda0003f04200 */
[----:B0-----:R-:W-:Y:S05]  /*0210*/  @P0 BRA P1, `(.L_x_29) ;  /* 0x0000000000100947 */ /* 0x001fea0000800000 */
[----:B------:R-:W-:-:S07]  /*0220*/  MOV R8, 0x240 ;  /* 0x0000024000087802 */ /* 0x000fce0000000f00 */
[----:B------:R-:W-:Y:S05]  /*0230*/  CALL.REL.NOINC `($__internal_1_$__cuda_sm20_div_rn_f64_full) ;  /* 0x00000000005c7944 */ /* 0x000fea0003c00000 */
[----:B------:R-:W-:Y:S02]  /*0240*/  IMAD.MOV.U32 R2, RZ, RZ, R12 ;  /* 0x000000ffff027224 */ /* 0x000fe400078e000c */
[----:B------:R-:W-:-:S07]  /*0250*/  IMAD.MOV.U32 R3, RZ, RZ, R13 ;  /* 0x000000ffff037224 */ /* 0x000fce00078e000d */
.L_x_29:
[----:B------:R-:W-:Y:S05]  /*0260*/  BSYNC.RECONVERGENT B0 ;  /* 0x0000000000007941 */ /* 0x000fea0003800200 */
.L_x_28:
[----:B------:R-:W0:Y:S02]  /*0270*/  LDC.64 R4, c[0x0][0x380] ;  /* 0x0000e000ff047b82 */ /* 0x000e240000000a00 */
[----:B0-----:R-:W-:-:S05]  /*0280*/  IMAD.WIDE R4, R9, 0x8, R4 ;  /* 0x0000000809047825 */ /* 0x001fca00078e0204 */
[----:B------:R-:W2:Y:S01]  /*0290*/  LDG.E.64 R10, desc[UR4][R4.64] ;  /* 0x00000004040a7981 */ /* 0x000ea2000c1e1b00 */
[----:B------:R-:W-:-:S05]  /*02a0*/  IMAD.WIDE R6, R0, 0x8, R4 ;  /* 0x0000000800067825 */ /* 0x000fca00078e0204 */
        /* <DEDUP_REMOVED lines=16> */
        .weak           $__internal_1_$__cuda_sm20_div_rn_f64_full
        .type           $__internal_1_$__cuda_sm20_div_rn_f64_full,@function
        .size           $__internal_1_$__cuda_sm20_div_rn_f64_full,(.L_x_38 - $__internal_1_$__cuda_sm20_div_rn_f64_full)
$__internal_1_$__cuda_sm20_div_rn_f64_full:
[C---:B------:R-:W-:Y:S01]  /*03b0*/  FSETP.GEU.AND P0, PT, |R5|.reuse, 1.469367938527859385e-39, PT ;  /* 0x001000000500780b */ /* 0x040fe20003f0e200 */
[----:B------:R-:W-:Y:S01]  /*03c0*/  IMAD.MOV.U32 R10, RZ, RZ, 0x1 ;  /* 0x00000001ff0a7424 */ /* 0x000fe200078e00ff */
[----:B------:R-:W-:Y:S01]  /*03d0*/  LOP3.LUT R2, R5, 0x800fffff, RZ, 0xc0, !PT ;  /* 0x800fffff05027812 */ /* 0x000fe200078ec0ff */
[----:B------:R-:W-:Y:S01]  /*03e0*/  BSSY.RECONVERGENT B1, `(.L_x_30) ;  /* 0x0000055000017945 */ /* 0x000fe20003800200 */
[C---:B------:R-:W-:Y:S02]  /*03f0*/  FSETP.GEU.AND P2, PT, |R7|.reuse, 1.469367938527859385e-39, PT ;  /* 0x001000000700780b */ /* 0x040fe40003f4e200 */
[----:B------:R-:W-:Y:S01]  /*0400*/  LOP3.LUT R3, R2, 0x3ff00000, RZ, 0xfc, !PT ;  /* 0x3ff0000002037812 */ /* 0x000fe200078efcff */
[----:B------:R-:W-:Y:S01]  /*0410*/  IMAD.MOV.U32 R2, RZ, RZ, R4 ;  /* 0x000000ffff027224 */ /* 0x000fe200078e0004 */
[----:B------:R-:W-:-:S05]  /*0420*/  LOP3.LUT R12, R7, 0x7ff00000, RZ, 0xc0, !PT ;  /* 0x7ff00000070c7812 */ /* 0x000fca00078ec0ff */
[----:B------:R-:W-:-:S04]  /*0430*/  @!P0 DMUL R2, R4, 8.98846567431157953865e+307 ;  /* 0x7fe0000004028828 */ /* 0x000fc80000000000 */
[----:B------:R-:W-:Y:S01]  /*0440*/  @!P2 LOP3.LUT R13, R5, 0x7ff00000, RZ, 0xc0, !PT ;  /* 0x7ff00000050da812 */ /* 0x000fe200078ec0ff */
[----:B------:R-:W-:Y:S01]  /*0450*/  @!P2 IMAD.MOV.U32 R18, RZ, RZ, RZ ;  /* 0x000000ffff12a224 */ /* 0x000fe200078e00ff */
[----:B------:R-:W0:Y:S02]  /*0460*/  MUFU.RCP64H R11, R3 ;  /* 0x00000003000b7308 */ /* 0x000e240000001800 */
[----:B------:R-:W-:Y:S01]  /*0470*/  @!P2 ISETP.GE.U32.AND P3, PT, R12, R13, PT ;  /* 0x0000000d0c00a20c */ /* 0x000fe20003f66070 */
[----:B------:R-:W-:-:S05]  /*0480*/  IMAD.MOV.U32 R13, RZ, RZ, 0x1ca00000 ;  /* 0x1ca00000ff0d7424 */ /* 0x000fca00078e00ff */
[----:B------:R-:W-:-:S04]  /*0490*/  @!P2 SEL R19, R13, 0x63400000, !P3 ;  /* 0x634000000d13a807 */ /* 0x000fc80005800000 */
[----:B------:R-:W-:-:S04]  /*04a0*/  @!P2 LOP3.LUT R19, R19, 0x80000000, R7, 0xf8, !PT ;  /* 0x800000001313a812 */ /* 0x000fc800078ef807 */
[----:B------:R-:W-:Y:S01]  /*04b0*/  @!P2 LOP3.LUT R19, R19, 0x100000, RZ, 0xfc, !PT ;  /* 0x001000001313a812 */ /* 0x000fe200078efcff */
[----:B0-----:R-:W-:-:S08]  /*04c0*/  DFMA R14, R10, -R2, 1 ;  /* 0x3ff000000a0e742b */ /* 0x001fd00000000802 */
[----:B------:R-:W-:Y:S01]  /*04d0*/  DFMA R16, R14, R14, R14 ;  /* 0x0000000e0e10722b */ /* 0x000fe2000000000e */
[----:B------:R-:W-:-:S04]  /*04e0*/  LOP3.LUT R15, R5, 0x7ff00000, RZ, 0xc0, !PT ;  /* 0x7ff00000050f7812 */ /* 0x000fc800078ec0ff */
[----:B------:R-:W-:-:S03]  /*04f0*/  ISETP.GE.U32.AND P1, PT, R12, R15, PT ;  /* 0x0000000f0c00720c */ /* 0x000fc60003f26070 */
[----:B------:R-:W-:Y:S01]  /*0500*/  DFMA R16, R10, R16, R10 ;  /* 0x000000100a10722b */ /* 0x000fe2000000000a */
[----:B------:R-:W-:Y:S01]  /*0510*/  SEL R11, R13, 0x63400000, !P1 ;  /* 0x634000000d0b7807 */ /* 0x000fe20004800000 */
[----:B------:R-:W-:-:S03]  /*0520*/  IMAD.MOV.U32 R10, RZ, RZ, R6 ;  /* 0x000000ffff0a7224 */ /* 0x000fc600078e0006 */
[----:B------:R-:W-:-:S03]  /*0530*/  LOP3.LUT R11, R11, 0x800fffff, R7, 0xf8, !PT ;  /* 0x800fffff0b0b7812 */ /* 0x000fc600078ef807 */
[----:B------:R-:W-:-:S03]  /*0540*/  DFMA R20, R16, -R2, 1 ;  /* 0x3ff000001014742b */ /* 0x000fc60000000802 */
[----:B------:R-:W-:-:S05]  /*0550*/  @!P2 DFMA R10, R10, 2, -R18 ;  /* 0x400000000a0aa82b */ /* 0x000fca0000000812 */
[----:B------:R-:W-:Y:S01]  /*0560*/  DFMA R16, R16, R20, R16 ;  /* 0x000000141010722b */ /* 0x000fe20000000010 */
[----:B------:R-:W-:Y:S02]  /*0570*/  IMAD.MOV.U32 R21, RZ, RZ, R12 ;  /* 0x000000ffff157224 */ /* 0x000fe400078e000c */
[----:B------:R-:W-:Y:S01]  /*0580*/  IMAD.MOV.U32 R20, RZ, RZ, R15 ;  /* 0x000000ffff147224 */ /* 0x000fe200078e000f */
[----:B------:R-:W-:Y:S02]  /*0590*/  @!P0 LOP3.LUT R20, R3, 0x7ff00000, RZ, 0xc0, !PT ;  /* 0x7ff0000003148812 */ /* 0x000fe400078ec0ff */
[----:B------:R-:W-:Y:S02]  /*05a0*/  @!P2 LOP3.LUT R21, R11, 0x7ff00000, RZ, 0xc0, !PT ;  /* 0x7ff000000b15a812 */ /* 0x000fe400078ec0ff */
[----:B------:R-:W-:Y:S01]  /*05b0*/  DMUL R18, R16, R10 ;  /* 0x0000000a10127228 */ /* 0x000fe20000000000 */
[----:B------:R-:W-:Y:S02]  /*05c0*/  VIADD R23, R20, 0xffffffff ;  /* 0xffffffff14177836 */ /* 0x000fe40000000000 */
[----:B------:R-:W-:-:S05]  /*05d0*/  VIADD R22, R21, 0xffffffff ;  /* 0xffffffff15167836 */ /* 0x000fca0000000000 */
[----:B------:R-:W-:Y:S01]  /*05e0*/  DFMA R14, R18, -R2, R10 ;  /* 0x80000002120e722b */ /* 0x000fe2000000000a */
[----:B------:R-:W-:-:S04]  /*05f0*/  ISETP.GT.U32.AND P0, PT, R22, 0x7feffffe, PT ;  /* 0x7feffffe1600780c */ /* 0x000fc80003f04070 */
[----:B------:R-:W-:-:S03]  /*0600*/  ISETP.GT.U32.OR P0, PT, R23, 0x7feffffe, P0 ;  /* 0x7feffffe1700780c */ /* 0x000fc60000704470 */
[----:B------:R-:W-:-:S10]  /*0610*/  DFMA R14, R16, R14, R18 ;  /* 0x0000000e100e722b */ /* 0x000fd40000000012 */
[----:B------:R-:W-:Y:S05]  /*0620*/  @P0 BRA `(.L_x_31) ;  /* 0x00000000006c0947 */ /* 0x000fea0003800000 */
[----:B------:R-:W-:-:S04]  /*0630*/  LOP3.LUT R7, R5, 0x7ff00000, RZ, 0xc0, !PT ;  /* 0x7ff0000005077812 */ /* 0x000fc800078ec0ff */
[CC--:B------:R-:W-:Y:S02]  /*0640*/  VIADDMNMX R6, R12.reuse, -R7.reuse, 0xb9600000, !PT ;  /* 0xb96000000c067446 */ /* 0x0c0fe40007800907 */
[----:B------:R-:W-:Y:S02]  /*0650*/  ISETP.GE.U32.AND P0, PT, R12, R7, PT ;  /* 0x000000070c00720c */ /* 0x000fe40003f06070 */
[----:B------:R-:W-:Y:S02]  /*0660*/  VIMNMX R6, PT, PT, R6, 0x46a00000, PT ;  /* 0x46a0000006067848 */ /* 0x000fe40003fe0100 */
[----:B------:R-:W-:-:S05]  /*0670*/  SEL R13, R13, 0x63400000, !P0 ;  /* 0x634000000d0d7807 */ /* 0x000fca0004000000 */
[----:B------:R-:W-:Y:S02]  /*0680*/  IMAD.IADD R16, R6, 0x1, -R13 ;  /* 0x0000000106107824 */ /* 0x000fe400078e0a0d */
[----:B------:R-:W-:Y:S02]  /*0690*/  IMAD.MOV.U32 R6, RZ, RZ, RZ ;  /* 0x000000ffff067224 */ /* 0x000fe400078e00ff */
[----:B------:R-:W-:-:S06]  /*06a0*/  VIADD R7, R16, 0x7fe00000 ;  /* 0x7fe0000010077836 */ /* 0x000fcc0000000000 */
[----:B------:R-:W-:-:S10]  /*06b0*/  DMUL R12, R14, R6 ;  /* 0x000000060e0c7228 */ /* 0x000fd40000000000 */
[----:B------:R-:W-:-:S13]  /*06c0*/  FSETP.GTU.AND P0, PT, |R13|, 1.469367938527859385e-39, PT ;  /* 0x001000000d00780b */ /* 0x000fda0003f0c200 */
[----:B------:R-:W-:Y:S05]  /*06d0*/  @P0 BRA `(.L_x_32) ;  /* 0x0000000000940947 */ /* 0x000fea0003800000 */
[----:B------:R-:W-:Y:S01]  /*06e0*/  DFMA R2, R14, -R2, R10 ;  /* 0x800000020e02722b */ /* 0x000fe2000000000a */
[----:B------:R-:W-:-:S09]  /*06f0*/  IMAD.MOV.U32 R6, RZ, RZ, RZ ;  /* 0x000000ffff067224 */ /* 0x000fd200078e00ff */
[C---:B------:R-:W-:Y:S02]  /*0700*/  FSETP.NEU.AND P0, PT, R3.reuse, RZ, PT ;  /* 0x000000ff0300720b */ /* 0x040fe40003f0d000 */
[----:B------:R-:W-:-:S04]  /*0710*/  LOP3.LUT R5, R3, 0x80000000, R5, 0x48, !PT ;  /* 0x8000000003057812 */ /* 0x000fc800078e4805 */
[----:B------:R-:W-:-:S07]  /*0720*/  LOP3.LUT R7, R5, R7, RZ, 0xfc, !PT ;  /* 0x0000000705077212 */ /* 0x000fce00078efcff */
[----:B------:R-:W-:Y:S05]  /*0730*/  @!P0 BRA `(.L_x_32) ;  /* 0x00000000007c8947 */ /* 0x000fea0003800000 */
[----:B------:R-:W-:Y:S01]  /*0740*/  IMAD.MOV R3, RZ, RZ, -R16 ;  /* 0x000000ffff037224 */ /* 0x000fe200078e0a10 */
[----:B------:R-:W-:Y:S01]  /*0750*/  DMUL.RP R6, R14, R6 ;  /* 0x000000060e067228 */ /* 0x000fe20000008000 */
[----:B------:R-:W-:-:S06]  /*0760*/  IMAD.MOV.U32 R2, RZ, RZ, RZ ;  /* 0x000000ffff027224 */ /* 0x000fcc00078e00ff */
[----:B------:R-:W-:-:S03]  /*0770*/  DFMA R2, R12, -R2, R14 ;  /* 0x800000020c02722b */ /* 0x000fc6000000000e */
[----:B------:R-:W-:-:S03]  /*0780*/  LOP3.LUT R5, R7, R5, RZ, 0x3c, !PT ;  /* 0x0000000507057212 */ /* 0x000fc600078e3cff */
[----:B------:R-:W-:-:S04]  /*0790*/  IADD3 R2, PT, PT, -R16, -0x43300000, RZ ;  /* 0xbcd0000010027810 */ /* 0x000fc80007ffe1ff */
[----:B------:R-:W-:-:S04]  /*07a0*/  FSETP.NEU.AND P0, PT, |R3|, R2, PT ;  /* 0x000000020300720b */ /* 0x000fc80003f0d200 */
[----:B------:R-:W-:Y:S02]  /*07b0*/  FSEL R12, R6, R12, !P0 ;  /* 0x0000000c060c7208 */ /* 0x000fe40004000000 */
[----:B------:R-:W-:Y:S01]  /*07c0*/  FSEL R13, R5, R13, !P0 ;  /* 0x0000000d050d7208 */ /* 0x000fe20004000000 */
[----:B------:R-:W-:Y:S06]  /*07d0*/  BRA `(.L_x_32) ;  /* 0x0000000000547947 */ /* 0x000fec0003800000 */
.L_x_31:
[----:B------:R-:W-:-:S14]  /*07e0*/  DSETP.NAN.AND P0, PT, R6, R6, PT ;  /* 0x000000060600722a */ /* 0x000fdc0003f08000 */
[----:B------:R-:W-:Y:S05]  /*07f0*/  @P0 BRA `(.L_x_33) ;  /* 0x0000000000440947 */ /* 0x000fea0003800000 */
[----:B------:R-:W-:-:S14]  /*0800*/  DSETP.NAN.AND P0, PT, R4, R4, PT ;  /* 0x000000040400722a */ /* 0x000fdc0003f08000 */
[----:B------:R-:W-:Y:S05]  /*0810*/  @P0 BRA `(.L_x_34) ;  /* 0x0000000000300947 */ /* 0x000fea0003800000 */
[----:B------:R-:W-:Y:S01]  /*0820*/  ISETP.NE.AND P0, PT, R21, R20, PT ;  /* 0x000000141500720c */ /* 0x000fe20003f05270 */
[----:B------:R-:W-:Y:S02]  /*0830*/  IMAD.MOV.U32 R12, RZ, RZ, 0x0 ;  /* 0x00000000ff0c7424 */ /* 0x000fe400078e00ff */
[----:B------:R-:W-:-:S10]  /*0840*/  IMAD.MOV.U32 R13, RZ, RZ, -0x80000 ;  /* 0xfff80000ff0d7424 */ /* 0x000fd400078e00ff */
[----:B------:R-:W-:Y:S05]  /*0850*/  @!P0 BRA `(.L_x_32) ;  /* 0x0000000000348947 */ /* 0x000fea0003800000 */
[----:B------:R-:W-:Y:S02]  /*0860*/  ISETP.NE.AND P0, PT, R21, 0x7ff00000, PT ;  /* 0x7ff000001500780c */ /* 0x000fe40003f05270 */
[----:B------:R-:W-:Y:S02]  /*0870*/  LOP3.LUT R13, R7, 0x80000000, R5, 0x48, !PT ;  /* 0x80000000070d7812 */ /* 0x000fe400078e4805 */
[----:B------:R-:W-:-:S13]  /*0880*/  ISETP.EQ.OR P0, PT, R20, RZ, !P0 ;  /* 0x000000ff1400720c */ /* 0x000fda0004702670 */
[----:B------:R-:W-:Y:S01]  /*0890*/  @P0 LOP3.LUT R2, R13, 0x7ff00000, RZ, 0xfc, !PT ;  /* 0x7ff000000d020812 */ /* 0x000fe200078efcff */
[----:B------:R-:W-:Y:S02]  /*08a0*/  @!P0 IMAD.MOV.U32 R12, RZ, RZ, RZ ;  /* 0x000000ffff0c8224 */ /* 0x000fe400078e00ff */
[----:B------:R-:W-:Y:S02]  /*08b0*/  @P0 IMAD.MOV.U32 R12, RZ, RZ, RZ ;  /* 0x000000ffff0c0224 */ /* 0x000fe400078e00ff */
[----:B------:R-:W-:Y:S01]  /*08c0*/  @P0 IMAD.MOV.U32 R13, RZ, RZ, R2 ;  /* 0x000000ffff0d0224 */ /* 0x000fe200078e0002 */
[----:B------:R-:W-:Y:S06]  /*08d0*/  BRA `(.L_x_32) ;  /* 0x0000000000147947 */ /* 0x000fec0003800000 */
.L_x_34:
[----:B------:R-:W-:Y:S01]  /*08e0*/  LOP3.LUT R13, R5, 0x80000, RZ, 0xfc, !PT ;  /* 0x00080000050d7812 */ /* 0x000fe200078efcff */
[----:B------:R-:W-:Y:S01]  /*08f0*/  IMAD.MOV.U32 R12, RZ, RZ, R4 ;  /* 0x000000ffff0c7224 */ /* 0x000fe200078e0004 */
[----:B------:R-:W-:Y:S06]  /*0900*/  BRA `(.L_x_32) ;  /* 0x0000000000087947 */ /* 0x000fec0003800000 */
.L_x_33:
[----:B------:R-:W-:Y:S01]  /*0910*/  LOP3.LUT R13, R7, 0x80000, RZ, 0xfc, !PT ;  /* 0x00080000070d7812 */ /* 0x000fe200078efcff */
[----:B------:R-:W-:-:S07]  /*0920*/  IMAD.MOV.U32 R12, RZ, RZ, R6 ;  /* 0x000000ffff0c7224 */ /* 0x000fce00078e0006 */
.L_x_32:
[----:B------:R-:W-:Y:S05]  /*0930*/  BSYNC.RECONVERGENT B1 ;  /* 0x0000000000017941 */ /* 0x000fea0003800200 */
.L_x_30:
[----:B------:R-:W-:Y:S02]  /*0940*/  IMAD.MOV.U32 R2, RZ, RZ, R8 ;  /* 0x000000ffff027224 */ /* 0x000fe400078e0008 */
[----:B------:R-:W-:-:S04]  /*0950*/  IMAD.MOV.U32 R3, RZ, RZ, 0x0 ;  /* 0x00000000ff037424 */ /* 0x000fc800078e00ff */
[----:B------:R-:W-:Y:S05]  /*0960*/  RET.REL.NODEC R2 `(_Z11inplace_fftP6float2iiim) ;  /* 0xfffffff402a47950 */ /* 0x000fea0003c3ffff */
.L_x_35:
        /* <DEDUP_REMOVED lines=9> */
.L_x_38:


//--------------------- .text._Z14bitrev_reorderP6float2S0_im --------------------------
	.section	.text._Z14bitrev_reorderP6float2S0_im,"ax",@progbits
	.align	128
        .global         _Z14bitrev_reorderP6float2S0_im
        .type           _Z14bitrev_reorderP6float2S0_im,@function
        .size           _Z14bitrev_reorderP6float2S0_im,(.L_x_41 - _Z14bitrev_reorderP6float2S0_im)
        .other          _Z14bitrev_reorderP6float2S0_im,@"STO_CUDA_ENTRY STV_DEFAULT"
_Z14bitrev_reorderP6float2S0_im:
.text._Z14bitrev_reorderP6float2S0_im:
[----:B------:R-:W-:Y:S01]  /*0000*/  LDC R1, c[0x0][0x37c] ;  /* 0x0000df00ff017b82 */ /* 0x000fe20000000800 */
[----:B------:R-:W0:Y:S07]  /*0010*/  S2R R7, SR_TID.X ;  /* 0x0000000000077919 */ /* 0x000e2e0000002100 */
[----:B------:R-:W0:Y:S01]  /*0020*/  S2UR UR4, SR_CTAID.X ;  /* 0x00000000000479c3 */ /* 0x000e220000002500 */
[----:B------:R-:W1:Y:S07]  /*0030*/  LDCU.64 UR6, c[0x0][0x358] ;  /* 0x00006b00ff0677ac */ /* 0x000e6e0008000a00 */
[----:B------:R-:W0:Y:S08]  /*0040*/  LDC R0, c[0x0][0x398] ;  /* 0x0000e600ff007b82 */ /* 0x000e300000000800 */
[----:B------:R-:W2:Y:S08]  /*0050*/  LDC.64 R2, c[0x0][0x388] ;  /* 0x0000e200ff027b82 */ /* 0x000eb00000000a00 */
[----:B------:R-:W3:Y:S01]  /*0060*/  LDC.64 R4, c[0x0][0x380] ;  /* 0x0000e000ff047b82 */ /* 0x000ee20000000a00 */
[----:B0-----:R-:W-:Y:S01]  /*0070*/  IMAD R7, R0, UR4, R7 ;  /* 0x0000000400077c24 */ /* 0x001fe2000f8e0207 */
[----:B------:R-:W0:Y:S03]  /*0080*/  LDCU UR4, c[0x0][0x390] ;  /* 0x00007200ff0477ac */ /* 0x000e260008000800 */
[----:B--2---:R-:W-:-:S06]  /*0090*/  IMAD.WIDE R2, R7, 0x8, R2 ;  /* 0x0000000807027825 */ /* 0x004fcc00078e0202 */
[----:B-1----:R-:W2:Y:S01]  /*00a0*/  LDG.E.64.CONSTANT R2, desc[UR6][R2.64] ;  /* 0x0000000602027981 */ /* 0x002ea2000c1e9b00 */
[----:B------:R-:W1:Y:S01]  /*00b0*/  BREV R7, R7 ;  /* 0x0000000700077301 */ /* 0x000e620000000000 */
[----:B0-----:R-:W-:-:S06]  /*00c0*/  UIADD3 UR4, UPT, UPT, -UR4, 0x20, URZ ;  /* 0x0000002004047890 */ /* 0x001fcc000fffe1ff */
[----:B-1----:R-:W-:-:S05]  /*00d0*/  SHF.R.U32.HI R9, RZ, UR4, R7 ;  /* 0x00000004ff097c19 */ /* 0x002fca0008011607 */
[----:B---3--:R-:W-:-:S05]  /*00e0*/  IMAD.WIDE.U32 R4, R9, 0x8, R4 ;  /* 0x0000000809047825 */ /* 0x008fca00078e0004 */
[----:B--2---:R-:W-:Y:S01]  /*00f0*/  STG.E.64 desc[UR6][R4.64], R2 ;  /* 0x0000000204007986 */ /* 0x004fe2000c101b06 */
[----:B------:R-:W-:Y:S05]  /*0100*/  EXIT ;  /* 0x000000000000794d */ /* 0x000fea0003800000 */
.L_x_36:
        /* <DEDUP_REMOVED lines=15> */
.L_x_41:


//--------------------- .nv.shared.reserved.0     --------------------------
	.section	.nv.shared.reserved.0,"aw",@nobits
	.weak		__nv_reservedSMEM_offset_0_alias
	.size		__nv_reservedSMEM_offset_0_alias, 0, 64
	.other		__nv_reservedSMEM_offset_0_alias,@"STO_CUDA_RESERVED_SHARED STV_DEFAULT"
__nv_reservedSMEM_offset_0_alias:
	.zero		0
	.zero		64


//--------------------- .nv.constant0._Z17inplace_fft_outerP6float2iim --------------------------
	.section	.nv.constant0._Z17inplace_fft_outerP6float2iim,"a",@progbits
	.sectionflags	@""
	.align	4
.nv.constant0._Z17inplace_fft_outerP6float2iim:
	.zero		920


//--------------------- .nv.constant0._Z11inplace_fftP6float2iiim --------------------------
	.section	.nv.constant0._Z11inplace_fftP6float2iiim,"a",@progbits
	.sectionflags	@""
	.align	4
.nv.constant0._Z11inplace_fftP6float2iiim:
	.zero		928


//--------------------- .nv.constant0._Z14bitrev_reorderP6float2S0_im --------------------------
	.section	.nv.constant0._Z14bitrev_reorderP6float2S0_im,"a",@progbits
	.sectionflags	@""
	.align	4
.nv.constant0._Z14bitrev_reorderP6float2S0_im:
	.zero		928


//--------------------- SYMBOLS --------------------------

	.type		.nv.reservedSmem.offset0,@object
	.size		.nv.reservedSmem.offset0,0x4
